def matmul_kernel(
    a_ptr,
    b_ptr,
    c_ptr,
    M,
    N,
    K,
    stride_am,
    stride_ak,
    stride_bk,
    stride_bn,
    stride_cm,
    stride_cn,
    BLOCK_M: tl.constexpr,
    BLOCK_N: tl.constexpr,
    BLOCK_K: tl.constexpr,
    GROUP_M: tl.constexpr,
):
    pid = tl.program_id(axis=0)
    num_pid_m = tl.cdiv(M, BLOCK_M)
    num_pid_n = tl.cdiv(N, BLOCK_N)
    num_pid_in_group = GROUP_M * num_pid_n
    group_id = pid // num_pid_in_group
    first_pid_m = group_id * GROUP_M
    group_size_m = min(num_pid_m - first_pid_m, GROUP_M)
    pid_m = first_pid_m + ((pid % num_pid_in_group) % group_size_m)
    pid_n = (pid % num_pid_in_group) // group_size_m

    offs_am = (pid_m * BLOCK_M + tl.arange(0, BLOCK_M)) % M
    offs_bn = (pid_n * BLOCK_N + tl.arange(0, BLOCK_N)) % N
    offs_k = tl.arange(0, BLOCK_K)
    a_ptrs = a_ptr + offs_am[:, None] * stride_am + offs_k[None, :] * stride_ak
    b_ptrs = b_ptr + offs_k[:, None] * stride_bk + offs_bn[None, :] * stride_bn

    acc = tl.zeros((BLOCK_M, BLOCK_N), dtype=tl.float32)
    for kk in range(0, tl.cdiv(K, BLOCK_K)):
        a = tl.load(a_ptrs, mask=offs_k[None, :] < K - kk * BLOCK_K, other=0.0)
        b = tl.load(b_ptrs, mask=offs_k[:, None] < K - kk * BLOCK_K, other=0.0)
        acc = tl.dot(a, b, acc)
        a_ptrs += BLOCK_K * stride_ak
        b_ptrs += BLOCK_K * stride_bk

    c = acc.to(c_ptr.dtype.element_ty)
    offs_cm = pid_m * BLOCK_M + tl.arange(0, BLOCK_M)
    offs_cn = pid_n * BLOCK_N + tl.arange(0, BLOCK_N)
    c_ptrs = c_ptr + offs_cm[:, None] * stride_cm + offs_cn[None, :] * stride_cn
    mask = (offs_cm[:, None] < M) & (offs_cn[None, :] < N)
    tl.store(c_ptrs, c, mask=mask)

# config = {"BLOCK_K": 32, "BLOCK_M": 256, "BLOCK_N": 64, "GROUP_M": 1, "arch": "sm_100", "dtype": "fp8e4m3", "num_ctas": 1, "num_stages": 3, "num_warps": 4}
# arch = sm_100


// ===== COMPILED SASS (sm_100a) =====

	.target	sm_100a

	.elftype	@"ET_EXEC"


//--------------------- .note.nv.tkinfo           --------------------------
	.section	.note.nv.tkinfo,"",@"SHT_NOTE"
	.sectionflags	@"SHF_NOTE_NV_TKINFO"
	.tkinfo
        /*0018*/ 	.word	0x00000081
        /*0030*/ 	.string	""
        /*0030*/ 	.string	"ptxas-blackwell"
        /*0030*/ 	.string	"Cuda compilation tools, release 12.9, V12.9.86"
        /*0030*/ 	.string	"Build cuda_12.9.r12.9/compiler.36037853_0"
        /*0030*/ 	.string	"-v  -suppress-debug-info  -lineinfo  -arch sm_100a "



//--------------------- .note.nv.cuver            --------------------------
	.section	.note.nv.cuver,"",@"SHT_NOTE"
	.sectionflags	@"SHF_NOTE_NV_CUVER"
        /*0018*/ 	.short	0x0001
        /*001a*/ 	.short	0x0064
        /*001c*/ 	.short	0x0001
        /*001e*/ 	.short	0x0000
        /*0020*/ 	.short	0x0001
        /*0022*/ 	.short	0x0000


//--------------------- .nv.info                  --------------------------
	.section	.nv.info,"",@"SHT_CUDA_INFO"
	.align	4


	//----- nvinfo : EIATTR_REGCOUNT
	.align		4
        /*0000*/ 	.byte	0x04, 0x2f
        /*0002*/ 	.short	(.L_4 - .L_3)
	.align		4
.L_3:
        /*0004*/ 	.word	index@(matmul_kernel)
        /*0008*/ 	.word	0x000000ff


	//----- nvinfo : EIATTR_FRAME_SIZE
	.align		4
.L_4:
        /*000c*/ 	.byte	0x04, 0x11
        /*000e*/ 	.short	(.L_6 - .L_5)
	.align		4
.L_5:
        /*0010*/ 	.word	index@($__internal_2_$__cuda_sm10x_tcgen05_guardrail_trap_unallocated_columns_being_dealloced)
        /*0014*/ 	.word	0x00000000


	//----- nvinfo : EIATTR_FRAME_SIZE
	.align		4
.L_6:
        /*0018*/ 	.byte	0x04, 0x11
        /*001a*/ 	.short	(.L_8 - .L_7)
	.align		4
.L_7:
        /*001c*/ 	.word	index@($__internal_1_$__cuda_sm10x_tcgen05_guardrail_trap_phase_invalid_during_alloc)
        /*0020*/ 	.word	0x00000000


	//----- nvinfo : EIATTR_FRAME_SIZE
	.align		4
.L_8:
        /*0024*/ 	.byte	0x04, 0x11
        /*0026*/ 	.short	(.L_10 - .L_9)
	.align		4
.L_9:
        /*0028*/ 	.word	index@($__internal_0_$__cuda_sm10x_tcgen05_guardrail_trap_col_being_dealloced_not_returned_by_alloc)
        /*002c*/ 	.word	0x00000000


	//----- nvinfo : EIATTR_FRAME_SIZE
	.align		4
.L_10:
        /*0030*/ 	.byte	0x04, 0x11
        /*0032*/ 	.short	(.L_12 - .L_11)
	.align		4
.L_11:
        /*0034*/ 	.word	index@(matmul_kernel)
        /*0038*/ 	.word	0x00000000


	//----- nvinfo : EIATTR_MIN_STACK_SIZE
	.align		4
.L_12:
        /*003c*/ 	.byte	0x04, 0x12
        /*003e*/ 	.short	(.L_14 - .L_13)
	.align		4
.L_13:
        /*0040*/ 	.word	index@(matmul_kernel)
        /*0044*/ 	.word	0x00000000
.L_14:


//--------------------- .nv.info.matmul_kernel    --------------------------
	.section	.nv.info.matmul_kernel,"",@"SHT_CUDA_INFO"
	.sectionflags	@""
	.align	4


	//----- nvinfo : EIATTR_CUDA_API_VERSION
	.align		4
        /*0000*/ 	.byte	0x04, 0x37
        /*0002*/ 	.short	(.L_16 - .L_15)
.L_15:
        /*0004*/ 	.word	0x00000081


	//----- nvinfo : EIATTR_KPARAM_INFO
	.align		4
.L_16:
        /*0008*/ 	.byte	0x04, 0x17
        /*000a*/ 	.short	(.L_18 - .L_17)
.L_17:
        /*000c*/ 	.word	0x00000000
        /*0010*/ 	.short	0x000d
        /*0012*/ 	.short	0x0048
        /*0014*/ 	.byte	0x00, 0xf4, 0x21, 0x00


	//----- nvinfo : EIATTR_KPARAM_INFO
	.align		4
.L_18:
        /*0018*/ 	.byte	0x04, 0x17
        /*001a*/ 	.short	(.L_20 - .L_19)
.L_19:
        /*001c*/ 	.word	0x00000000
        /*0020*/ 	.short	0x000c
        /*0022*/ 	.short	0x0040
        /*0024*/ 	.byte	0x00, 0xf4, 0x21, 0x00


	//----- nvinfo : EIATTR_KPARAM_INFO
	.align		4
.L_20:
        /*0028*/ 	.byte	0x04, 0x17
        /*002a*/ 	.short	(.L_22 - .L_21)
.L_21:
        /*002c*/ 	.word	0x00000000
        /*0030*/ 	.short	0x000b
        /*0032*/ 	.short	0x0038
        /*0034*/ 	.byte	0x00, 0xf0, 0x11, 0x00


	//----- nvinfo : EIATTR_KPARAM_INFO
	.align		4
.L_22:
        /*0038*/ 	.byte	0x04, 0x17
        /*003a*/ 	.short	(.L_24 - .L_23)
.L_23:
        /*003c*/ 	.word	0x00000000
        /*0040*/ 	.short	0x000a
        /*0042*/ 	.short	0x0034
        /*0044*/ 	.byte	0x00, 0xf0, 0x11, 0x00


	//----- nvinfo : EIATTR_KPARAM_INFO
	.align		4
.L_24:
        /*0048*/ 	.byte	0x04, 0x17
        /*004a*/ 	.short	(.L_26 - .L_25)
.L_25:
        /*004c*/ 	.word	0x00000000
        /*0050*/ 	.short	0x0009
        /*0052*/ 	.short	0x0030
        /*0054*/ 	.byte	0x00, 0xf0, 0x11, 0x00


	//----- nvinfo : EIATTR_KPARAM_INFO
	.align		4
.L_26:
        /*0058*/ 	.byte	0x04, 0x17
        /*005a*/ 	.short	(.L_28 - .L_27)
.L_27:
        /*005c*/ 	.word	0x00000000
        /*0060*/ 	.short	0x0008
        /*0062*/ 	.short	0x002c
        /*0064*/ 	.byte	0x00, 0xf0, 0x11, 0x00


	//----- nvinfo : EIATTR_KPARAM_INFO
	.align		4
.L_28:
        /*0068*/ 	.byte	0x04, 0x17
        /*006a*/ 	.short	(.L_30 - .L_29)
.L_29:
        /*006c*/ 	.word	0x00000000
        /*0070*/ 	.short	0x0007
        /*0072*/ 	.short	0x0028
        /*0074*/ 	.byte	0x00, 0xf0, 0x11, 0x00


	//----- nvinfo : EIATTR_KPARAM_INFO
	.align		4
.L_30:
        /*0078*/ 	.byte	0x04, 0x17
        /*007a*/ 	.short	(.L_32 - .L_31)
.L_31:
        /*007c*/ 	.word	0x00000000
        /*0080*/ 	.short	0x0006
        /*0082*/ 	.short	0x0024
        /*0084*/ 	.byte	0x00, 0xf0, 0x11, 0x00


	//----- nvinfo : EIATTR_KPARAM_INFO
	.align		4
.L_32:
        /*0088*/ 	.byte	0x04, 0x17
        /*008a*/ 	.short	(.L_34 - .L_33)
.L_33:
        /*008c*/ 	.word	0x00000000
        /*0090*/ 	.short	0x0005
        /*0092*/ 	.short	0x0020
        /*0094*/ 	.byte	0x00, 0xf0, 0x11, 0x00


	//----- nvinfo : EIATTR_KPARAM_INFO
	.align		4
.L_34:
        /*0098*/ 	.byte	0x04, 0x17
        /*009a*/ 	.short	(.L_36 - .L_35)
.L_35:
        /*009c*/ 	.word	0x00000000
        /*00a0*/ 	.short	0x0004
        /*00a2*/ 	.short	0x001c
        /*00a4*/ 	.byte	0x00, 0xf0, 0x11, 0x00


	//----- nvinfo : EIATTR_KPARAM_INFO
	.align		4
.L_36:
        /*00a8*/ 	.byte	0x04, 0x17
        /*00aa*/ 	.short	(.L_38 - .L_37)
.L_37:
        /*00ac*/ 	.word	0x00000000
        /*00b0*/ 	.short	0x0003
        /*00b2*/ 	.short	0x0018
        /*00b4*/ 	.byte	0x00, 0xf0, 0x11, 0x00


	//----- nvinfo : EIATTR_KPARAM_INFO
	.align		4
.L_38:
        /*00b8*/ 	.byte	0x04, 0x17
        /*00ba*/ 	.short	(.L_40 - .L_39)
.L_39:
        /*00bc*/ 	.word	0x00000000
        /*00c0*/ 	.short	0x0002
        /*00c2*/ 	.short	0x0010
        /*00c4*/ 	.byte	0x00, 0xf4, 0x21, 0x00


	//----- nvinfo : EIATTR_KPARAM_INFO
	.align		4
.L_40:
        /*00c8*/ 	.byte	0x04, 0x17
        /*00ca*/ 	.short	(.L_42 - .L_41)
.L_41:
        /*00cc*/ 	.word	0x00000000
        /*00d0*/ 	.short	0x0001
        /*00d2*/ 	.short	0x0008
        /*00d4*/ 	.byte	0x00, 0xf4, 0x21, 0x00


	//----- nvinfo : EIATTR_KPARAM_INFO
	.align		4
.L_42:
        /*00d8*/ 	.byte	0x04, 0x17
        /*00da*/ 	.short	(.L_44 - .L_43)
.L_43:
        /*00dc*/ 	.word	0x00000000
        /*00e0*/ 	.short	0x0000
        /*00e2*/ 	.short	0x0000
        /*00e4*/ 	.byte	0x00, 0xf4, 0x21, 0x00


	//----- nvinfo : EIATTR_AT_ENTRY_FRAGMENTS
	.align		4
.L_44:
        /*00e8*/ 	.byte	0x04, 0x4f
        /*00ea*/ 	.short	(.L_46 - .L_45)


	//   ....[0]....
.L_45:
        /*00ec*/ 	.word	0x00000004


	//----- nvinfo : EIATTR_RESERVED_SMEM_USED
	.align		4
.L_46:
        /*00f0*/ 	.byte	0x01, 0x41
	.zero		2


	//----- nvinfo : EIATTR_SPARSE_MMA_MASK
	.align		4
        /*00f4*/ 	.byte	0x03, 0x50
        /*00f6*/ 	.short	0x0000


	//----- nvinfo : EIATTR_TCGEN05_1CTA_USED
	.align		4
        /*00f8*/ 	.byte	0x01, 0x51
	.zero		2


	//----- nvinfo : EIATTR_MAXREG_COUNT
	.align		4
        /*00fc*/ 	.byte	0x03, 0x1b
        /*00fe*/ 	.short	0x00ff


	//----- nvinfo : EIATTR_NUM_BARRIERS
	.align		4
        /*0100*/ 	.byte	0x02, 0x4c
        /*0102*/ 	.byte	0x01
	.zero		1


	//----- nvinfo : EIATTR_INT_WARP_WIDE_INSTR_OFFSETS
	.align		4
        /*0104*/ 	.byte	0x04, 0x31
        /*0106*/ 	.short	(.L_48 - .L_47)


	//   ....[0]....
.L_47:
        /*0108*/ 	.word	0x00001760


	//   ....[1]....
        /*010c*/ 	.word	0x00001790


	//   ....[2]....
        /*0110*/ 	.word	0x00003b20


	//   ....[3]....
        /*0114*/ 	.word	0x0000ab60


	//   ....[4]....
        /*0118*/ 	.word	0x0000abb0


	//----- nvinfo : EIATTR_COOP_GROUP_MASK_REGIDS
	.align		4
.L_48:
        /*011c*/ 	.byte	0x04, 0x29
        /*011e*/ 	.short	(.L_50 - .L_49)


	//   ....[0]....
.L_49:
        /*0120*/ 	.word	0xffffffff


	//   ....[1]....
        /*0124*/ 	.word	0xffffffff


	//   ....[2]....
        /*0128*/ 	.word	0xffffffff


	//   ....[3]....
        /*012c*/ 	.word	0xffffffff


	//----- nvinfo : EIATTR_COOP_GROUP_INSTR_OFFSETS
	.align		4
.L_50:
        /*0130*/ 	.byte	0x04, 0x28
        /*0132*/ 	.short	(.L_52 - .L_51)


	//   ....[0]....
.L_51:
        /*0134*/ 	.word	0x00000070


	//   ....[1]....
        /*0138*/ 	.word	0x00000330


	//   ....[2]....
        /*013c*/ 	.word	0x0000a9f0


	//   ....[3]....
        /*0140*/ 	.word	0x0000ac60


	//----- nvinfo : EIATTR_VRC_CTA_INIT_COUNT
	.align		4
.L_52:
        /*0144*/ 	.byte	0x02, 0x4a
        /*0146*/ 	.byte	0x80
	.zero		1


	//----- nvinfo : EIATTR_MBARRIER_INSTR_OFFSETS
	.align		4
        /*0148*/ 	.byte	0x04, 0x39
        /*014a*/ 	.short	(.L_54 - .L_53)


	//   ....[0]....
.L_53:
        /*014c*/ 	.word	0x00001900
        /*0150*/ 	.word	0x000000ff
        /*0154*/ 	.word	0x00000000
        /*0158*/ 	.short	0x0100
        /*015a*/ 	.byte	0x08
	.zero		1


	//   ....[1]....
        /*015c*/ 	.word	0x00003b40
        /*0160*/ 	.word	0x000000ff
        /*0164*/ 	.word	0x00005008
        /*0168*/ 	.short	0x0100
        /*016a*/ 	.byte	0x0b
	.zero		1


	//   ....[2]....
        /*016c*/ 	.word	0x00004a30
        /*0170*/ 	.word	0x000000ff
        /*0174*/ 	.word	0x00000000
        /*0178*/ 	.short	0x010a
        /*017a*/ 	.byte	0x08
	.zero		1


	//   ....[3]....
        /*017c*/ 	.word	0x00006350
        /*0180*/ 	.word	0x000000ff
        /*0184*/ 	.word	0x00000000
        /*0188*/ 	.short	0x010a
        /*018a*/ 	.byte	0x08
	.zero		1


	//   ....[4]....
        /*018c*/ 	.word	0x000064f0
        /*0190*/ 	.word	0x000000ff
        /*0194*/ 	.word	0x00005000
        /*0198*/ 	.short	0x0108
        /*019a*/ 	.byte	0x0b
	.zero		1


	//   ....[5]....
        /*019c*/ 	.word	0x00006660
        /*01a0*/ 	.word	0x000000ff
        /*01a4*/ 	.word	0x00005008
        /*01a8*/ 	.short	0x0108
        /*01aa*/ 	.byte	0x0b
	.zero		1


	//   ....[6]....
        /*01ac*/ 	.word	0x0000ac80
        /*01b0*/ 	.word	0x000000ff
        /*01b4*/ 	.word	0x00000000
        /*01b8*/ 	.short	0x010a
        /*01ba*/ 	.byte	0x08
	.zero		1


	//   ....[7]....
        /*01bc*/ 	.word	0x0000acb0
        /*01c0*/ 	.word	0x000000ff
        /*01c4*/ 	.word	0x00000000
        /*01c8*/ 	.short	0x010a
        /*01ca*/ 	.byte	0x08
	.zero		1


	//----- nvinfo : EIATTR_NUM_MBARRIERS
	.align		4
.L_54:
        /*01cc*/ 	.byte	0x03, 0x38
        /*01ce*/ 	.short	0x0002


	//----- nvinfo : EIATTR_EXIT_INSTR_OFFSETS
	.align		4
        /*01d0*/ 	.byte	0x04, 0x1c
        /*01d2*/ 	.short	(.L_56 - .L_55)


	//   ....[0]....
.L_55:
        /*01d4*/ 	.word	0x0000ac70


	//----- nvinfo : EIATTR_REQNTID
	.align		4
.L_56:
        /*01d8*/ 	.byte	0x04, 0x10
        /*01da*/ 	.short	(.L_58 - .L_57)
.L_57:
        /*01dc*/ 	.word	0x00000080
        /*01e0*/ 	.word	0x00000001
        /*01e4*/ 	.word	0x00000001


	//----- nvinfo : EIATTR_CRS_STACK_SIZE
	.align		4
.L_58:
        /*01e8*/ 	.byte	0x04, 0x1e
        /*01ea*/ 	.short	(.L_60 - .L_59)
.L_59:
        /*01ec*/ 	.word	0x00000000


	//----- nvinfo : EIATTR_CBANK_PARAM_SIZE
	.align		4
.L_60:
        /*01f0*/ 	.byte	0x03, 0x19
        /*01f2*/ 	.short	0x0050


	//----- nvinfo : EIATTR_PARAM_CBANK
	.align		4
        /*01f4*/ 	.byte	0x04, 0x0a
        /*01f6*/ 	.short	(.L_62 - .L_61)
	.align		4
.L_61:
        /*01f8*/ 	.word	index@(.nv.constant0.matmul_kernel)
        /*01fc*/ 	.short	0x0380
        /*01fe*/ 	.short	0x0050


	//----- nvinfo : EIATTR_SW_WAR
	.align		4
.L_62:
        /*0200*/ 	.byte	0x04, 0x36
        /*0202*/ 	.short	(.L_64 - .L_63)
.L_63:
        /*0204*/ 	.word	0x00000008
.L_64:


//--------------------- .nv.compat                --------------------------
	.section	.nv.compat,"",@"SHT_CUDA_COMPAT_INFO"
	.align	4
        /*0000*/ 	.byte	0x02, 0x02, 0x02, 0x00, 0x02, 0x05, 0x05, 0x00, 0x02, 0x03, 0x00, 0x00, 0x02, 0x06, 0x01, 0x00


//--------------------- .nv.callgraph             --------------------------
	.section	.nv.callgraph,"",@"SHT_CUDA_CALLGRAPH"
	.align	4
	.sectionentsize	8
	.align		4
        /*0000*/ 	.word	0x00000000
	.align		4
        /*0004*/ 	.word	0xffffffff
	.align		4
        /*0008*/ 	.word	0x00000000
	.align		4
        /*000c*/ 	.word	0xfffffffe
	.align		4
        /*0010*/ 	.word	0x00000000
	.align		4
        /*0014*/ 	.word	0xfffffffd
	.align		4
        /*0018*/ 	.word	0x00000000
	.align		4
        /*001c*/ 	.word	0xfffffffc


//--------------------- .text.matmul_kernel       --------------------------
	.section	.text.matmul_kernel,"ax",@progbits
	.align	128
        .global         matmul_kernel
        .type           matmul_kernel,@function
        .size           matmul_kernel,(.L_x_20 - matmul_kernel)
        .other          matmul_kernel,@"STO_CUDA_ENTRY STV_DEFAULT"
matmul_kernel:
.text.matmul_kernel:
[----:B------:R-:W0:Y:S01]  /*0000*/  LDC R1, c[0x0][0x37c] ;  /* 0x0000df00ff017b82 */ /* 0x000e220000000800 */
[----:B------:R-:W1:Y:S01]  /*0010*/  S2R R117, SR_TID.X ;  /* 0x0000000000757919 */ /* 0x000e620000002100 */
[----:B------:R-:W2:Y:S01]  /*0020*/  LDCU.64 UR24, c[0x0][0x358] ;  /* 0x00006b00ff1877ac */ /* 0x000ea20008000a00 */
[----:B-1----:R-:W-:-:S13]  /*0030*/  ISETP.GE.U32.AND P0, PT, R117, 0x20, PT ;  /* 0x000000207500780c */ /* 0x002fda0003f06070 */
[----:B------:R-:W-:Y:S02]  /*0040*/  VOTEU.ANY UP0, P0 ;  /* 0x0000000000ff7886 */ /* 0x000fe40000000100 */
[----:B0-2---:R-:W-:Y:S05]  /*0050*/  BRA.U UP0, `(.L_x_0) ;  /* 0x0000000100b87547 */ /* 0x005fea000b800000 */
[----:B------:R-:W0:Y:S01]  /*0060*/  S2UR UR6, SR_CgaCtaId ;  /* 0x00000000000679c3 */ /* 0x000e220000008800 */
[----:B------:R-:W-:Y:S01]  /*0070*/  NOP ;  /* 0x0000000000007918 */ /* 0x000fe20000000000 */
[----:B------:R-:W-:Y:S02]  /*0080*/  UMOV UR4, 0x40 ;  /* 0x0000004000047882 */ /* 0x000fe40000000000 */
[----:B0-----:R-:W-:-:S09]  /*0090*/  ULEA UR4, UR6, UR4, 0x18 ;  /* 0x0000000406047291 */ /* 0x001fd2000f8ec0ff */
[----:B------:R-:W0:Y:S01]  /*00a0*/  LDS.U8 R0, [UR4] ;  /* 0x00000004ff007984 */ /* 0x000e220008000000 */
[----:B------:R-:W-:Y:S02]  /*00b0*/  UMOV UR4, 0x400 ;  /* 0x0000040000047882 */ /* 0x000fe40000000000 */
[----:B------:R-:W-:Y:S01]  /*00c0*/  ULEA UR4, UR6, UR4, 0x18 ;  /* 0x0000000406047291 */ /* 0x000fe2000f8ec0ff */
[----:B0-----:R-:W-:-:S13]  /*00d0*/  ISETP.NE.AND P0, PT, R0, RZ, PT ;  /* 0x000000ff0000720c */ /* 0x001fda0003f05270 */
[----:B------:R-:W-:Y:S05]  /*00e0*/  @P0 BRA `(.L_x_1) ;  /* 0x00000000007c0947 */ /* 0x000fea0003800000 */
[----:B------:R-:W-:-:S13]  /*00f0*/  ELECT P0, URZ, PT ;  /* 0x0000000000ff782f */ /* 0x000fda0003800000 */
[----:B------:R-:W-:Y:S05]  /*0100*/  @!P0 BRA `(.L_x_2) ;  /* 0x0000000000848947 */ /* 0x000fea0003800000 */
[----:B------:R-:W-:Y:S01]  /*0110*/  UMOV UR5, 0x4 ;  /* 0x0000000400057882 */ /* 0x000fe20000000000 */
[----:B------:R-:W-:Y:S02]  /*0120*/  IMAD.MOV.U32 R4, RZ, RZ, 0x1 ;  /* 0x00000001ff047424 */ /* 0x000fe400078e00ff */
[----:B------:R-:W-:Y:S02]  /*0130*/  IMAD.MOV.U32 R5, RZ, RZ, 0xf ;  /* 0x0000000fff057424 */ /* 0x000fe400078e00ff */
[----:B------:R-:W-:Y:S04]  /*0140*/  DEPBAR.LE SB0, 0x36 ;  /* 0x00008d800000791a */ /* 0x000fe80000000000 */
[----:B------:R-:W0:Y:S02]  /*0150*/  UTCATOMSWS.FIND_AND_SET.ALIGN UP1, UR5, UR5 ;  /* 0x00000005000575e3 */ /* 0x000e240008020800 */
[----:B0-----:R-:W-:-:S04]  /*0160*/  PLOP3.LUT P0, PT, PT, PT, UP1, 0x80, 0x8 ;  /* 0x000000000008781c */ /* 0x001fc80003f0f018 */
[----:B------:R-:W-:-:S04]  /*0170*/  SEL R0, RZ, 0xffffffff, !P0 ;  /* 0xffffffffff007807 */ /* 0x000fc80004000000 */
[----:B------:R-:W-:Y:S01]  /*0180*/  ISETP.NE.AND P0, PT, R0, RZ, PT ;  /* 0x000000ff0000720c */ /* 0x000fe20003f05270 */
[----:B------:R-:W-:-:S12]  /*0190*/  IMAD.U32 R0, RZ, RZ, UR5 ;  /* 0x00000005ff007e24 */ /* 0x000fd8000f8e00ff */
[----:B------:R-:W-:Y:S05]  /*01a0*/  @P0 BRA `(.L_x_3) ;  /* 0x0000000000240947 */ /* 0x000fea0003800000 */
.L_x_4:
[----:B------:R-:W-:Y:S05]  /*01b0*/  NANOSLEEP 0x64 ;  /* 0x000000640000795d */ /* 0x000fea0003800000 */
[----:B------:R-:W-:-:S05]  /*01c0*/  UMOV UR5, 0x4 ;  /* 0x0000000400057882 */ /* 0x000fca0000000000 */
[----:B------:R-:W-:Y:S04]  /*01d0*/  DEPBAR.LE SB0, 0x36 ;  /* 0x00008d800000791a */ /* 0x000fe80000000000 */
[----:B------:R-:W0:Y:S02]  /*01e0*/  UTCATOMSWS.FIND_AND_SET.ALIGN UP1, UR5, UR5 ;  /* 0x00000005000575e3 */ /* 0x000e240008020800 */
[----:B0-----:R-:W-:-:S04]  /*01f0*/  PLOP3.LUT P0, PT, PT, PT, UP1, 0x80, 0x8 ;  /* 0x000000000008781c */ /* 0x001fc80003f0f018 */
[----:B------:R-:W-:-:S04]  /*0200*/  SEL R0, RZ, 0xffffffff, !P0 ;  /* 0xffffffffff007807 */ /* 0x000fc80004000000 */
[----:B------:R-:W-:Y:S01]  /*0210*/  ISETP.NE.AND P0, PT, R0, RZ, PT ;  /* 0x000000ff0000720c */ /* 0x000fe20003f05270 */
[----:B------:R-:W-:-:S12]  /*0220*/  IMAD.U32 R0, RZ, RZ, UR5 ;  /* 0x00000005ff007e24 */ /* 0x000fd8000f8e00ff */
[----:B------:R-:W-:Y:S05]  /*0230*/  @!P0 BRA `(.L_x_4) ;  /* 0xfffffffc00dc8947 */ /* 0x000fea000383ffff */
.L_x_3:
[C---:B------:R-:W-:Y:S01]  /*0240*/  VIADD R3, R0.reuse, 0x10 ;  /* 0x0000001000037836 */ /* 0x040fe20000000000 */
[----:B------:R-:W-:Y:S01]  /*0250*/  UMOV UR5, 0x50 ;  /* 0x0000005000057882 */ /* 0x000fe20000000000 */
[----:B------:R-:W-:Y:S01]  /*0260*/  SHF.L.U32 R2, R5, R0, RZ ;  /* 0x0000000005027219 */ /* 0x000fe200000006ff */
[----:B------:R-:W-:Y:S01]  /*0270*/  ULEA UR5, UR6, UR5, 0x18 ;  /* 0x0000000506057291 */ /* 0x000fe2000f8ec0ff */
[----:B------:R-:W-:Y:S01]  /*0280*/  IMAD.SHL.U32 R0, R0, 0x20, RZ ;  /* 0x0000002000007824 */ /* 0x000fe200078e00ff */
[----:B------:R-:W-:-:S04]  /*0290*/  SHF.L.U32 R3, R4, R3, RZ ;  /* 0x0000000304037219 */ /* 0x000fc800000006ff */
[----:B------:R-:W-:-:S05]  /*02a0*/  LOP3.LUT R2, R3, R2, RZ, 0xfc, !PT ;  /* 0x0000000203027212 */ /* 0x000fca00078efcff */
[----:B------:R0:W-:Y:S04]  /*02b0*/  ATOMS.OR RZ, [UR5], R2 ;  /* 0x00000002ffff798c */ /* 0x0001e8000b000005 */
[----:B------:R0:W-:Y:S01]  /*02c0*/  STS [UR4], R0 ;  /* 0x00000000ff007988 */ /* 0x0001e20008000804 */
[----:B------:R-:W-:Y:S05]  /*02d0*/  BRA `(.L_x_2) ;  /* 0x0000000000107947 */ /* 0x000fea0003800000 */
.L_x_1:
[----:B------:R-:W-:Y:S01]  /*02e0*/  IMAD.MOV.U32 R0, RZ, RZ, -0x1 ;  /* 0xffffffffff007424 */ /* 0x000fe200078e00ff */
[----:B------:R-:W-:-:S04]  /*02f0*/  MOV R2, 0x320 ;  /* 0x0000032000027802 */ /* 0x000fc80000000f00 */
[----:B------:R0:W-:Y:S03]  /*0300*/  STS [UR4], R0 ;  /* 0x00000000ff007988 */ /* 0x0001e60008000804 */
[----:B0-----:R-:W-:Y:S05]  /*0310*/  CALL.REL.NOINC `($__internal_1_$__cuda_sm10x_tcgen05_guardrail_trap_phase_invalid_during_alloc) ;  /* 0x000000a8007c7944 */ /* 0x001fea0003c00000 */
.L_x_2:
[----:B------:R-:W-:Y:S05]  /*0320*/  WARPSYNC.ALL ;  /* 0x0000000000007948 */ /* 0x000fea0003800000 */
[----:B------:R-:W-:Y:S01]  /*0330*/  NOP ;  /* 0x0000000000007918 */ /* 0x000fe20000000000 */
.L_x_0:
[----:B------:R-:W1:Y:S01]  /*0340*/  LDC.64 R118, c[0x0][0x398] ;  /* 0x0000e600ff767b82 */ /* 0x000e620000000a00 */
[----:B------:R-:W2:Y:S01]  /*0350*/  S2R R5, SR_CTAID.X ;  /* 0x0000000000057919 */ /* 0x000ea20000002500 */
[----:B------:R-:W-:Y:S01]  /*0360*/  UMOV UR11, 0x400 ;  /* 0x00000400000b7882 */ /* 0x000fe20000000000 */
[----:B------:R-:W3:Y:S01]  /*0370*/  LDCU UR9, c[0x0][0x3a4] ;  /* 0x00007480ff0977ac */ /* 0x000ee20008000800 */
[----:B------:R-:W4:Y:S04]  /*0380*/  LDCU.128 UR16, c[0x0][0x380] ;  /* 0x00007000ff1077ac */ /* 0x000f280008000c00 */
[----:B------:R-:W5:Y:S08]  /*0390*/  S2UR UR5, SR_CgaCtaId ;  /* 0x00000000000579c3 */ /* 0x000f700000008800 */
[----:B------:R-:W0:Y:S02]  /*03a0*/  LDC R121, c[0x0][0x3a0] ;  /* 0x0000e800ff797b82 */ /* 0x000e240000000800 */
[----:B01----:R-:W-:Y:S01]  /*03b0*/  VIADD R0, R119, 0x3f ;  /* 0x0000003f77007836 */ /* 0x003fe20000000000 */
[----:B------:R-:W-:-:S02]  /*03c0*/  IABS R161, R119 ;  /* 0x0000007700a17213 */ /* 0x000fc40000000000 */
[----:B------:R-:W-:Y:S02]  /*03d0*/  IABS R15, R118 ;  /* 0x00000076000f7213 */ /* 0x000fe40000000000 */
[----:B------:R-:W-:Y:S01]  /*03e0*/  SHF.R.S32.HI R3, RZ, 0x1f, R0 ;  /* 0x0000001fff037819 */ /* 0x000fe20000011400 */
[----:B-----5:R-:W-:-:S03]  /*03f0*/  ULEA UR11, UR5, UR11, 0x18 ;  /* 0x0000000b050b7291 */ /* 0x020fc6000f8ec0ff */
[----:B------:R-:W-:Y:S01]  /*0400*/  LEA.HI R3, R3, R0, RZ, 0x6 ;  /* 0x0000000003037211 */ /* 0x000fe200078f30ff */
[----:B------:R-:W-:Y:S01]  /*0410*/  BAR.SYNC.DEFER_BLOCKING 0x0 ;  /* 0x0000000000007b1d */ /* 0x000fe20000010000 */
[----:B--2---:R-:W-:Y:S01]  /*0420*/  IABS R8, R5 ;  /* 0x0000000500087213 */ /* 0x004fe20000000000 */
[----:B------:R-:W-:Y:S01]  /*0430*/  UIADD3 UR8, UPT, UPT, UR11, 0x5000, URZ ;  /* 0x000050000b087890 */ /* 0x000fe2000fffe0ff */
[----:B------:R-:W-:Y:S01]  /*0440*/  SHF.R.S32.HI R4, RZ, 0x6, R3 ;  /* 0x00000006ff047819 */ /* 0x000fe20000011403 */
[----:B------:R-:W-:-:S03]  /*0450*/  VIADD R19, R121, 0xffffffe2 ;  /* 0xffffffe279137836 */ /* 0x000fc60000000000 */
[-C--:B------:R-:W-:Y:S01]  /*0460*/  IABS R7, R4.reuse ;  /* 0x0000000400077213 */ /* 0x080fe20000000000 */
[----:B------:R-:W-:Y:S01]  /*0470*/  VIADD R18, R121, 0xffffffe3 ;  /* 0xffffffe379127836 */ /* 0x000fe20000000000 */
[----:B------:R-:W-:Y:S02]  /*0480*/  IABS R10, R4 ;  /* 0x00000004000a7213 */ /* 0x000fe40000000000 */
[----:B------:R-:W0:Y:S01]  /*0490*/  I2F.RP R0, R7 ;  /* 0x0000000700007306 */ /* 0x000e220000209400 */
[----:B------:R-:W1:Y:S07]  /*04a0*/  LDS R14, [UR11] ;  /* 0x0000000bff0e7984 */ /* 0x000e6e0008000800 */
[----:B0-----:R-:W0:Y:S02]  /*04b0*/  MUFU.RCP R0, R0 ;  /* 0x0000000000007308 */ /* 0x001e240000001000 */
[----:B0-----:R-:W-:-:S02]  /*04c0*/  VIADD R2, R0, 0xffffffe ;  /* 0x0ffffffe00027836 */ /* 0x001fc40000000000 */
[----:B------:R-:W-:-:S04]  /*04d0*/  IMAD.MOV R0, RZ, RZ, -R10 ;  /* 0x000000ffff007224 */ /* 0x000fc800078e0a0a */
[----:B------:R0:W2:Y:S02]  /*04e0*/  F2I.FTZ.U32.TRUNC.NTZ R3, R2 ;  /* 0x0000000200037305 */ /* 0x0000a4000021f000 */
[----:B0-----:R-:W-:Y:S02]  /*04f0*/  IMAD.MOV.U32 R2, RZ, RZ, RZ ;  /* 0x000000ffff027224 */ /* 0x001fe400078e00ff */
[----:B--2---:R-:W-:Y:S01]  /*0500*/  IMAD.MOV R6, RZ, RZ, -R3 ;  /* 0x000000ffff067224 */ /* 0x004fe200078e0a03 */
[----:B-1----:R-:W-:-:S03]  /*0510*/  R2UR UR10, R14 ;  /* 0x000000000e0a72ca */ /* 0x002fc600000e0000 */
[----:B------:R-:W-:Y:S02]  /*0520*/  IMAD R9, R6, R7, RZ ;  /* 0x0000000706097224 */ /* 0x000fe400078e02ff */
[----:B------:R-:W-:Y:S02]  /*0530*/  IMAD.MOV.U32 R6, RZ, RZ, R8 ;  /* 0x000000ffff067224 */ /* 0x000fe400078e0008 */
[----:B------:R-:W-:-:S06]  /*0540*/  IMAD.HI.U32 R3, R3, R9, R2 ;  /* 0x0000000903037227 */ /* 0x000fcc00078e0002 */
[----:B------:R-:W-:-:S04]  /*0550*/  IMAD.HI.U32 R3, R3, R6, RZ ;  /* 0x0000000603037227 */ /* 0x000fc800078e00ff */
[----:B------:R-:W-:Y:S01]  /*0560*/  IMAD R0, R3, R0, R6 ;  /* 0x0000000003007224 */ /* 0x000fe200078e0206 */
[----:B------:R-:W-:Y:S04]  /*0570*/  BAR.SYNC.DEFER_BLOCKING 0x0 ;  /* 0x0000000000007b1d */ /* 0x000fe80000010000 */
[----:B------:R-:W-:-:S13]  /*0580*/  ISETP.GT.U32.AND P1, PT, R7, R0, PT ;  /* 0x000000000700720c */ /* 0x000fda0003f24070 */
[----:B------:R-:W-:Y:S02]  /*0590*/  @!P1 IMAD.IADD R0, R0, 0x1, -R7 ;  /* 0x0000000100009824 */ /* 0x000fe400078e0a07 */
[----:B------:R-:W-:Y:S01]  /*05a0*/  @!P1 VIADD R3, R3, 0x1 ;  /* 0x0000000103039836 */ /* 0x000fe20000000000 */
[----:B------:R-:W-:Y:S02]  /*05b0*/  ISETP.NE.AND P1, PT, R4, RZ, PT ;  /* 0x000000ff0400720c */ /* 0x000fe40003f25270 */
[----:B------:R-:W-:Y:S02]  /*05c0*/  ISETP.GE.U32.AND P0, PT, R0, R7, PT ;  /* 0x000000070000720c */ /* 0x000fe40003f06070 */
[----:B------:R-:W-:-:S04]  /*05d0*/  LOP3.LUT R0, R5, R4, RZ, 0x3c, !PT ;  /* 0x0000000405007212 */ /* 0x000fc800078e3cff */
[----:B------:R-:W-:Y:S01]  /*05e0*/  ISETP.GE.AND P2, PT, R0, RZ, PT ;  /* 0x000000ff0000720c */ /* 0x000fe20003f46270 */
[----:B------:R-:W-:-:S06]  /*05f0*/  VIADD R0, R118, 0xff ;  /* 0x000000ff76007836 */ /* 0x000fcc0000000000 */
[----:B------:R-:W-:-:S04]  /*0600*/  @P0 VIADD R3, R3, 0x1 ;  /* 0x0000000103030836 */ /* 0x000fc80000000000 */
[----:B------:R-:W-:Y:S01]  /*0610*/  IMAD.MOV.U32 R10, RZ, RZ, R3 ;  /* 0x000000ffff0a7224 */ /* 0x000fe200078e0003 */
[----:B------:R-:W-:-:S03]  /*0620*/  SHF.R.S32.HI R3, RZ, 0x1f, R0 ;  /* 0x0000001fff037819 */ /* 0x000fc60000011400 */
[----:B------:R-:W-:Y:S01]  /*0630*/  @!P2 IMAD.MOV R10, RZ, RZ, -R10 ;  /* 0x000000ffff0aa224 */ /* 0x000fe200078e0a0a */
[----:B------:R-:W-:Y:S02]  /*0640*/  LEA.HI R3, R3, R0, RZ, 0x8 ;  /* 0x0000000003037211 */ /* 0x000fe400078f40ff */
[----:B------:R-:W-:-:S04]  /*0650*/  @!P1 LOP3.LUT R10, RZ, R4, RZ, 0x33, !PT ;  /* 0x00000004ff0a9212 */ /* 0x000fc800078e33ff */
[----:B------:R-:W-:Y:S01]  /*0660*/  LEA.HI.SX32 R3, R3, -R10, 0x18 ;  /* 0x8000000a03037211 */ /* 0x000fe200078fc2ff */
[----:B------:R-:W-:-:S03]  /*0670*/  IMAD.MOV R6, RZ, RZ, -R10 ;  /* 0x000000ffff067224 */ /* 0x000fc600078e0a0a */
[----:B------:R-:W-:Y:S01]  /*0680*/  VIMNMX R11, PT, PT, R3, 0x1, PT ;  /* 0x00000001030b7848 */ /* 0x000fe20003fe0100 */
[----:B------:R-:W-:-:S03]  /*0690*/  IMAD R12, R4, R6, R5 ;  /* 0x00000006040c7224 */ /* 0x000fc600078e0205 */
[-C--:B------:R-:W-:Y:S02]  /*06a0*/  IABS R7, R11.reuse ;  /* 0x0000000b00077213 */ /* 0x080fe40000000000 */
[----:B------:R-:W-:Y:S02]  /*06b0*/  IABS R4, R11 ;  /* 0x0000000b00047213 */ /* 0x000fe40000000000 */
[----:B------:R-:W0:Y:S08]  /*06c0*/  I2F.RP R0, R7 ;  /* 0x0000000700007306 */ /* 0x000e300000209400 */
[----:B0-----:R-:W0:Y:S02]  /*06d0*/  MUFU.RCP R0, R0 ;  /* 0x0000000000007308 */ /* 0x001e240000001000 */
[----:B0-----:R-:W-:Y:S01]  /*06e0*/  VIADD R2, R0, 0xffffffe ;  /* 0x0ffffffe00027836 */ /* 0x001fe20000000000 */
[----:B------:R-:W-:-:S05]  /*06f0*/  IABS R0, R12 ;  /* 0x0000000c00007213 */ /* 0x000fca0000000000 */
[----:B------:R0:W1:Y:S02]  /*0700*/  F2I.FTZ.U32.TRUNC.NTZ R3, R2 ;  /* 0x0000000200037305 */ /* 0x000064000021f000 */
[----:B0-----:R-:W-:Y:S02]  /*0710*/  IMAD.MOV.U32 R2, RZ, RZ, RZ ;  /* 0x000000ffff027224 */ /* 0x001fe400078e00ff */
[----:B-1----:R-:W-:-:S04]  /*0720*/  IMAD.MOV R8, RZ, RZ, -R3 ;  /* 0x000000ffff087224 */ /* 0x002fc800078e0a03 */
[----:B------:R-:W-:-:S04]  /*0730*/  IMAD R5, R8, R7, RZ ;  /* 0x0000000708057224 */ /* 0x000fc800078e02ff */
[----:B------:R-:W-:-:S04]  /*0740*/  IMAD.HI.U32 R3, R3, R5, R2 ;  /* 0x0000000503037227 */ /* 0x000fc800078e0002 */
[----:B------:R-:W-:Y:S02]  /*0750*/  IMAD.MOV R2, RZ, RZ, -R4 ;  /* 0x000000ffff027224 */ /* 0x000fe400078e0a04 */
[----:B------:R-:W-:Y:S01]  /*0760*/  IMAD.HI.U32 R3, R3, R0, RZ ;  /* 0x0000000003037227 */ /* 0x000fe200078e00ff */
[----:B------:R-:W0:Y:S03]  /*0770*/  I2F.RP R4, R161 ;  /* 0x000000a100047306 */ /* 0x000e260000209400 */
[----:B------:R-:W-:-:S05]  /*0780*/  IMAD R0, R3, R2, R0 ;  /* 0x0000000203007224 */ /* 0x000fca00078e0200 */
[----:B------:R-:W-:Y:S01]  /*0790*/  ISETP.GT.U32.AND P1, PT, R7, R0, PT ;  /* 0x000000000700720c */ /* 0x000fe20003f24070 */
[----:B------:R-:W1:Y:S08]  /*07a0*/  I2F.RP R2, R15 ;  /* 0x0000000f00027306 */ /* 0x000e700000209400 */
[----:B0-----:R-:W0:Y:S04]  /*07b0*/  MUFU.RCP R4, R4 ;  /* 0x0000000400047308 */ /* 0x001e280000001000 */
[----:B------:R-:W-:-:S02]  /*07c0*/  @!P1 IMAD.IADD R0, R0, 0x1, -R7 ;  /* 0x0000000100009824 */ /* 0x000fc400078e0a07 */
[----:B------:R-:W-:Y:S01]  /*07d0*/  @!P1 VIADD R3, R3, 0x1 ;  /* 0x0000000103039836 */ /* 0x000fe20000000000 */
[----:B------:R-:W-:Y:S01]  /*07e0*/  ISETP.NE.AND P1, PT, R11, RZ, PT ;  /* 0x000000ff0b00720c */ /* 0x000fe20003f25270 */
[----:B-1----:R-:W1:Y:S01]  /*07f0*/  MUFU.RCP R2, R2 ;  /* 0x0000000200027308 */ /* 0x002e620000001000 */
[----:B------:R-:W-:Y:S02]  /*0800*/  ISETP.GE.U32.AND P0, PT, R0, R7, PT ;  /* 0x000000070000720c */ /* 0x000fe40003f06070 */
[----:B------:R-:W-:Y:S02]  /*0810*/  LOP3.LUT R0, R12, R11, RZ, 0x3c, !PT ;  /* 0x0000000b0c007212 */ /* 0x000fe400078e3cff */
[----:B------:R-:W-:Y:S02]  /*0820*/  SHF.R.U32.HI R7, RZ, 0x5, R117 ;  /* 0x00000005ff077819 */ /* 0x000fe40000011675 */
[----:B------:R-:W-:Y:S01]  /*0830*/  ISETP.GE.AND P2, PT, R0, RZ, PT ;  /* 0x000000ff0000720c */ /* 0x000fe20003f46270 */
[----:B0-----:R-:W-:Y:S01]  /*0840*/  VIADD R5, R4, 0xffffffe ;  /* 0x0ffffffe04057836 */ /* 0x001fe20000000000 */
[----:B------:R-:W-:-:S05]  /*0850*/  SGXT.U32 R7, R7, 0x2 ;  /* 0x000000020707781a */ /* 0x000fca0000000000 */
[----:B------:R-:W-:Y:S01]  /*0860*/  @P0 VIADD R3, R3, 0x1 ;  /* 0x0000000103030836 */ /* 0x000fe20000000000 */
[----:B------:R-:W0:Y:S01]  /*0870*/  F2I.FTZ.U32.TRUNC.NTZ R5, R5 ;  /* 0x0000000500057305 */ /* 0x000e22000021f000 */
[----:B-1----:R-:W-:Y:S02]  /*0880*/  VIADD R2, R2, 0xffffffe ;  /* 0x0ffffffe02027836 */ /* 0x002fe40000000000 */
[----:B------:R-:W-:-:S04]  /*0890*/  IMAD.MOV.U32 R13, RZ, RZ, R3 ;  /* 0x000000ffff0d7224 */ /* 0x000fc800078e0003 */
[----:B------:R-:W-:Y:S01]  /*08a0*/  @!P2 IMAD.MOV R13, RZ, RZ, -R13 ;  /* 0x000000ffff0da224 */ /* 0x000fe200078e0a0d */
[----:B------:R-:W-:Y:S01]  /*08b0*/  @!P1 LOP3.LUT R13, RZ, R11, RZ, 0x33, !PT ;  /* 0x0000000bff0d9212 */ /* 0x000fe200078e33ff */
[----:B------:R-:W1:Y:S04]  /*08c0*/  F2I.FTZ.U32.TRUNC.NTZ R3, R2 ;  /* 0x0000000200037305 */ /* 0x000e68000021f000 */
[----:B------:R-:W-:Y:S02]  /*08d0*/  IMAD.SHL.U32 R0, R13, 0x40, RZ ;  /* 0x000000400d007824 */ /* 0x000fe400078e00ff */
[----:B0-----:R-:W-:-:S03]  /*08e0*/  IMAD.MOV R4, RZ, RZ, -R5 ;  /* 0x000000ffff047224 */ /* 0x001fc600078e0a05 */
[----:B------:R-:W-:Y:S01]  /*08f0*/  LOP3.LUT R7, R0, R7, RZ, 0xfc, !PT ;  /* 0x0000000700077212 */ /* 0x000fe200078efcff */
[----:B------:R-:W-:Y:S02]  /*0900*/  IMAD R9, R4, R161, RZ ;  /* 0x000000a104097224 */ /* 0x000fe400078e02ff */
[----:B------:R-:W-:Y:S01]  /*0910*/  IMAD.MOV.U32 R4, RZ, RZ, RZ ;  /* 0x000000ffff047224 */ /* 0x000fe200078e00ff */
[----:B------:R-:W-:Y:S02]  /*0920*/  LOP3.LUT R35, R7, 0x4, RZ, 0xfc, !PT ;  /* 0x0000000407237812 */ /* 0x000fe400078efcff */
[----:B------:R-:W-:Y:S01]  /*0930*/  IABS R6, R7 ;  /* 0x0000000700067213 */ /* 0x000fe20000000000 */
[----:B------:R-:W-:Y:S01]  /*0940*/  IMAD.HI.U32 R9, R5, R9, R4 ;  /* 0x0000000905097227 */ /* 0x000fe200078e0004 */
[----:B------:R-:W-:Y:S02]  /*0950*/  SHF.R.U32.HI R4, RZ, 0x5, R117 ;  /* 0x00000005ff047819 */ /* 0x000fe40000011675 */
[----:B------:R-:W-:Y:S01]  /*0960*/  IABS R8, R35 ;  /* 0x0000002300087213 */ /* 0x000fe20000000000 */
[----:B-1----:R-:W-:Y:S01]  /*0970*/  IMAD.MOV R16, RZ, RZ, -R3 ;  /* 0x000000ffff107224 */ /* 0x002fe200078e0a03 */
[----:B------:R-:W-:Y:S01]  /*0980*/  R2UR UR7, R4 ;  /* 0x00000000040772ca */ /* 0x000fe200000e0000 */
[----:B------:R-:W-:Y:S01]  /*0990*/  IMAD.MOV R4, RZ, RZ, -R13 ;  /* 0x000000ffff047224 */ /* 0x000fe200078e0a0d */
[----:B------:R-:W-:Y:S01]  /*09a0*/  LOP3.LUT R45, R7, 0x8, RZ, 0xfc, !PT ;  /* 0x00000008072d7812 */ /* 0x000fe200078efcff */
[----:B------:R-:W-:Y:S01]  /*09b0*/  IMAD.HI.U32 R2, R9, R6, RZ ;  /* 0x0000000609027227 */ /* 0x000fe200078e00ff */
[----:B------:R-:W-:-:S02]  /*09c0*/  LOP3.LUT R57, R7, 0xc, RZ, 0xfc, !PT ;  /* 0x0000000c07397812 */ /* 0x000fc400078efcff */
[----:B------:R-:W-:Y:S01]  /*09d0*/  LOP3.LUT R93, R7, 0x18, RZ, 0xfc, !PT ;  /* 0x00000018075d7812 */ /* 0x000fe200078efcff */
[----:B------:R-:W-:Y:S01]  /*09e0*/  IMAD.HI.U32 R5, R9, R8, RZ ;  /* 0x0000000809057227 */ /* 0x000fe200078e00ff */
[----:B------:R-:W-:Y:S02]  /*09f0*/  LOP3.LUT R81, R7, 0x14, RZ, 0xfc, !PT ;  /* 0x0000001407517812 */ /* 0x000fe400078efcff */
[----:B------:R-:W-:Y:S01]  /*0a00*/  IABS R138, R93 ;  /* 0x0000005d008a7213 */ /* 0x000fe20000000000 */
[----:B------:R-:W-:Y:S01]  /*0a10*/  IMAD R4, R11, R4, R12 ;  /* 0x000000040b047224 */ /* 0x000fe200078e020c */
[----:B------:R-:W-:Y:S01]  /*0a20*/  IABS R12, R57 ;  /* 0x00000039000c7213 */ /* 0x000fe20000000000 */
[----:B------:R-:W-:Y:S01]  /*0a30*/  IMAD.MOV R123, RZ, RZ, -R2 ;  /* 0x000000ffff7b7224 */ /* 0x000fe200078e0a02 */
[C---:B------:R-:W-:Y:S01]  /*0a40*/  LOP3.LUT R69, R7.reuse, 0x10, RZ, 0xfc, !PT ;  /* 0x0000001007457812 */ /* 0x040fe200078efcff */
[----:B------:R-:W-:Y:S01]  /*0a50*/  IMAD R11, R16, R15, RZ ;  /* 0x0000000f100b7224 */ /* 0x000fe200078e02ff */
[----:B------:R-:W-:Y:S01]  /*0a60*/  IABS R14, R81 ;  /* 0x00000051000e7213 */ /* 0x000fe20000000000 */
[----:B------:R-:W-:Y:S01]  /*0a70*/  IMAD.MOV.U32 R2, RZ, RZ, RZ ;  /* 0x000000ffff027224 */ /* 0x000fe200078e00ff */
[----:B------:R-:W-:Y:S01]  /*0a80*/  IABS R96, R69 ;  /* 0x0000004500607213 */ /* 0x000fe20000000000 */
[----:B------:R-:W-:Y:S01]  /*0a90*/  IMAD.MOV R125, RZ, RZ, -R5 ;  /* 0x000000ffff7d7224 */ /* 0x000fe200078e0a05 */
[----:B------:R-:W-:Y:S01]  /*0aa0*/  LOP3.LUT R105, R7, 0x20, RZ, 0xfc, !PT ;  /* 0x0000002007697812 */ /* 0x000fe200078efcff */
[----:B------:R-:W-:Y:S01]  /*0ab0*/  IMAD.HI.U32 R5, R3, R11, R2 ;  /* 0x0000000b03057227 */ /* 0x000fe200078e0002 */
[----:B------:R-:W-:Y:S01]  /*0ac0*/  LOP3.LUT R139, R7, 0x24, RZ, 0xfc, !PT ;  /* 0x00000024078b7812 */ /* 0x000fe200078efcff */
[----:B------:R-:W-:Y:S01]  /*0ad0*/  USHF.L.U32 UR4, UR7, 0x15, URZ ;  /* 0x0000001507047899 */ /* 0x000fe200080006ff */
[----:B------:R-:W-:Y:S01]  /*0ae0*/  IABS R136, R105 ;  /* 0x0000006900887213 */ /* 0x000fe20000000000 */
[----:B------:R-:W-:Y:S01]  /*0af0*/  IMAD.IADD R3, R10, 0x1, R4 ;  /* 0x000000010a037824 */ /* 0x000fe200078e0204 */
[----:B------:R-:W-:Y:S01]  /*0b00*/  IABS R10, R45 ;  /* 0x0000002d000a7213 */ /* 0x000fe20000000000 */
[----:B------:R-:W-:Y:S01]  /*0b10*/  IMAD.HI.U32 R4, R9, R12, RZ ;  /* 0x0000000c09047227 */ /* 0x000fe200078e00ff */
[----:B------:R-:W-:Y:S01]  /*0b20*/  IABS R132, R139 ;  /* 0x0000008b00847213 */ /* 0x000fe20000000000 */
[----:B------:R-:W-:Y:S01]  /*0b30*/  ULOP3.LUT UR4, UR4, 0x600000, URZ, 0xc0, !UPT ;  /* 0x0060000004047892 */ /* 0x000fe2000f8ec0ff */
[----:B------:R-:W-:Y:S01]  /*0b40*/  LOP3.LUT R135, R7, 0x2c, RZ, 0xfc, !PT ;  /* 0x0000002c07877812 */ /* 0x000fe200078efcff */
[----:B------:R-:W-:Y:S01]  /*0b50*/  IMAD.HI.U32 R2, R9, R10, RZ ;  /* 0x0000000a09027227 */ /* 0x000fe200078e00ff */
[C---:B------:R-:W-:Y:S01]  /*0b60*/  LOP3.LUT R137, R7.reuse, 0x28, RZ, 0xfc, !PT ;  /* 0x0000002807897812 */ /* 0x040fe200078efcff */
[----:B------:R-:W-:Y:S01]  /*0b70*/  UIADD3 UR12, UPT, UPT, UR10, UR4, URZ ;  /* 0x000000040a0c7290 */ /* 0x000fe2000fffe0ff */
[----:B------:R-:W-:Y:S01]  /*0b80*/  IABS R134, R135 ;  /* 0x0000008700867213 */ /* 0x000fe20000000000 */
[----:B------:R-:W-:Y:S01]  /*0b90*/  IMAD.MOV R129, RZ, RZ, -R2 ;  /* 0x000000ffff817224 */ /* 0x000fe200078e0a02 */
[----:B------:R-:W-:Y:S01]  /*0ba0*/  LOP3.LUT R160, R7, 0x34, RZ, 0xfc, !PT ;  /* 0x0000003407a07812 */ /* 0x000fe200078efcff */
[----:B------:R-:W-:Y:S01]  /*0bb0*/  IMAD.MOV R4, RZ, RZ, -R4 ;  /* 0x000000ffff047224 */ /* 0x000fe200078e0a04 */
[----:B------:R-:W-:Y:S01]  /*0bc0*/  IABS R130, R137 ;  /* 0x0000008900827213 */ /* 0x000fe20000000000 */
[----:B------:R-:W-:Y:S01]  /*0bd0*/  IMAD.HI.U32 R2, R9, R138, RZ ;  /* 0x0000008a09027227 */ /* 0x000fe200078e00ff */
[C---:B------:R-:W-:Y:S01]  /*0be0*/  LOP3.LUT R131, R7.reuse, 0x30, RZ, 0xfc, !PT ;  /* 0x0000003007837812 */ /* 0x040fe200078efcff */
[----:B------:R-:W-:Y:S01]  /*0bf0*/  UMOV UR4, 0x1 ;  /* 0x0000000100047882 */ /* 0x000fe20000000000 */
[----:B------:R-:W-:Y:S01]  /*0c00*/  LOP3.LUT R128, R7, 0x38, RZ, 0xfc, !PT ;  /* 0x0000003807807812 */ /* 0x000fe200078efcff */
[----:B------:R-:W-:Y:S01]  /*0c10*/  IMAD R141, R161, R4, R12 ;  /* 0x00000004a18d7224 */ /* 0x000fe200078e020c */
[----:B------:R-:W-:Y:S01]  /*0c20*/  LOP3.LUT R4, R117, 0x7f, RZ, 0xc0, !PT ;  /* 0x0000007f75047812 */ /* 0x000fe200078ec0ff */
[----:B------:R-:W-:Y:S01]  /*0c30*/  IMAD.MOV R2, RZ, RZ, -R2 ;  /* 0x000000ffff027224 */ /* 0x000fe200078e0a02 */
[----:B------:R-:W-:Y:S01]  /*0c40*/  IABS R122, R131 ;  /* 0x00000083007a7213 */ /* 0x000fe20000000000 */
[C---:B------:R-:W-:Y:S01]  /*0c50*/  IMAD R125, R161.reuse, R125, R8 ;  /* 0x0000007da17d7224 */ /* 0x040fe200078e0208 */
[----:B------:R-:W-:Y:S01]  /*0c60*/  IABS R124, R128 ;  /* 0x00000080007c7213 */ /* 0x000fe20000000000 */
[----:B------:R-:W-:-:S02]  /*0c70*/  IMAD R138, R161, R2, R138 ;  /* 0x00000002a18a7224 */ /* 0x000fc400078e028a */
[C---:B------:R-:W-:Y:S01]  /*0c80*/  IMAD R123, R161.reuse, R123, R6 ;  /* 0x0000007ba17b7224 */ /* 0x040fe200078e0206 */
[----:B------:R-:W-:Y:S01]  /*0c90*/  ISETP.GT.U32.AND P4, PT, R161, R125, PT ;  /* 0x0000007da100720c */ /* 0x000fe20003f84070 */
[----:B------:R-:W-:-:S03]  /*0ca0*/  IMAD.HI.U32 R8, R9, R14, RZ ;  /* 0x0000000e09087227 */ /* 0x000fc600078e00ff */
[----:B------:R-:W-:Y:S01]  /*0cb0*/  ISETP.GT.U32.AND P5, PT, R161, R123, PT ;  /* 0x0000007ba100720c */ /* 0x000fe20003fa4070 */
[----:B------:R-:W-:Y:S02]  /*0cc0*/  IMAD R2, R3, 0x100, R4 ;  /* 0x0000010003027824 */ /* 0x000fe400078e0204 */
[----:B------:R-:W-:-:S03]  /*0cd0*/  IMAD.HI.U32 R6, R9, R96, RZ ;  /* 0x0000006009067227 */ /* 0x000fc600078e00ff */
[----:B------:R-:W-:Y:S01]  /*0ce0*/  IABS R12, R2 ;  /* 0x00000002000c7213 */ /* 0x000fe20000000000 */
[----:B------:R-:W-:Y:S02]  /*0cf0*/  IMAD.MOV R8, RZ, RZ, -R8 ;  /* 0x000000ffff087224 */ /* 0x000fe400078e0a08 */
[----:B------:R-:W-:Y:S02]  /*0d00*/  VIADD R3, R2, 0x80 ;  /* 0x0000008002037836 */ /* 0x000fe40000000000 */
[----:B------:R-:W-:Y:S02]  /*0d10*/  IMAD.MOV R6, RZ, RZ, -R6 ;  /* 0x000000ffff067224 */ /* 0x000fe400078e0a06 */
[C---:B------:R-:W-:Y:S01]  /*0d20*/  IMAD R143, R161.reuse, R8, R14 ;  /* 0x00000008a18f7224 */ /* 0x040fe200078e020e */
[----:B------:R-:W-:Y:S01]  /*0d30*/  IABS R14, R3 ;  /* 0x00000003000e7213 */ /* 0x000fe20000000000 */
[----:B------:R-:W-:Y:S02]  /*0d40*/  IMAD R96, R161, R6, R96 ;  /* 0x00000006a1607224 */ /* 0x000fe400078e0260 */
[----:B------:R-:W-:-:S04]  /*0d50*/  IMAD.HI.U32 R6, R5, R12, RZ ;  /* 0x0000000c05067227 */ /* 0x000fc800078e00ff */
[----:B------:R-:W-:-:S04]  /*0d60*/  IMAD.HI.U32 R8, R9, R136, RZ ;  /* 0x0000008809087227 */ /* 0x000fc800078e00ff */
[----:B------:R-:W-:-:S04]  /*0d70*/  IMAD.HI.U32 R5, R5, R14, RZ ;  /* 0x0000000e05057227 */ /* 0x000fc800078e00ff */
[----:B------:R-:W-:Y:S02]  /*0d80*/  IMAD.MOV R6, RZ, RZ, -R6 ;  /* 0x000000ffff067224 */ /* 0x000fe400078e0a06 */
[----:B------:R-:W-:Y:S02]  /*0d90*/  IMAD.MOV R8, RZ, RZ, -R8 ;  /* 0x000000ffff087224 */ /* 0x000fe400078e0a08 */
[----:B------:R-:W-:Y:S02]  /*0da0*/  IMAD.MOV R5, RZ, RZ, -R5 ;  /* 0x000000ffff057224 */ /* 0x000fe400078e0a05 */
[----:B------:R-:W-:Y:S02]  /*0db0*/  IMAD R6, R15, R6, R12 ;  /* 0x000000060f067224 */ /* 0x000fe400078e020c */
[----:B------:R-:W-:Y:S02]  /*0dc0*/  IMAD R136, R161, R8, R136 ;  /* 0x00000008a1887224 */ /* 0x000fe400078e0288 */
[C---:B------:R-:W-:Y:S01]  /*0dd0*/  IMAD R8, R15.reuse, R5, R14 ;  /* 0x000000050f087224 */ /* 0x040fe200078e020e */
[----:B------:R-:W-:Y:S01]  /*0de0*/  ISETP.GT.U32.AND P0, PT, R15, R6, PT ;  /* 0x000000060f00720c */ /* 0x000fe20003f04070 */
[----:B------:R-:W-:Y:S01]  /*0df0*/  VIADD R167, R0, UR7 ;  /* 0x0000000700a77c36 */ /* 0x000fe20008000000 */
[----:B------:R-:W-:Y:S01]  /*0e00*/  IABS R14, R160 ;  /* 0x000000a0000e7213 */ /* 0x000fe20000000000 */
[----:B------:R-:W-:Y:S01]  /*0e10*/  IMAD R129, R161, R129, R10 ;  /* 0x00000081a1817224 */ /* 0x000fe200078e020a */
[----:B------:R-:W-:Y:S01]  /*0e20*/  ISETP.GT.U32.AND P1, PT, R15, R8, PT ;  /* 0x000000080f00720c */ /* 0x000fe20003f24070 */
[----:B------:R-:W-:-:S02]  /*0e30*/  VIADD R133, R167, 0x1c ;  /* 0x0000001ca7857836 */ /* 0x000fc40000000000 */
[----:B------:R-:W-:Y:S01]  /*0e40*/  IMAD.HI.U32 R10, R9, R132, RZ ;  /* 0x00000084090a7227 */ /* 0x000fe200078e00ff */
[----:B------:R-:W-:Y:S02]  /*0e50*/  ISETP.GT.U32.AND P2, PT, R161, R129, PT ;  /* 0x00000081a100720c */ /* 0x000fe40003f44070 */
[----:B------:R-:W-:Y:S01]  /*0e60*/  IABS R120, R133 ;  /* 0x0000008500787213 */ /* 0x000fe20000000000 */
[----:B------:R-:W-:Y:S02]  /*0e70*/  IMAD.MOV R10, RZ, RZ, -R10 ;  /* 0x000000ffff0a7224 */ /* 0x000fe400078e0a0a */
[----:B------:R-:W-:Y:S02]  /*0e80*/  @!P0 IMAD.IADD R6, R6, 0x1, -R15 ;  /* 0x0000000106068824 */ /* 0x000fe400078e0a0f */
[----:B------:R-:W-:-:S03]  /*0e90*/  IMAD.HI.U32 R5, R9, R120, RZ ;  /* 0x0000007809057227 */ /* 0x000fc600078e00ff */
[----:B------:R-:W-:Y:S01]  /*0ea0*/  ISETP.GT.U32.AND P0, PT, R15, R6, PT ;  /* 0x000000060f00720c */ /* 0x000fe20003f04070 */
[----:B------:R-:W-:Y:S02]  /*0eb0*/  @!P1 IMAD.IADD R8, R8, 0x1, -R15 ;  /* 0x0000000108089824 */ /* 0x000fe400078e0a0f */
[----:B------:R-:W-:Y:S02]  /*0ec0*/  IMAD.MOV R5, RZ, RZ, -R5 ;  /* 0x000000ffff057224 */ /* 0x000fe400078e0a05 */
[----:B------:R-:W-:Y:S01]  /*0ed0*/  IMAD R132, R161, R10, R132 ;  /* 0x0000000aa1847224 */ /* 0x000fe200078e0284 */
[----:B------:R-:W-:Y:S01]  /*0ee0*/  ISETP.GT.U32.AND P1, PT, R15, R8, PT ;  /* 0x000000080f00720c */ /* 0x000fe20003f24070 */
[----:B------:R-:W-:Y:S02]  /*0ef0*/  IMAD R120, R161, R5, R120 ;  /* 0x00000005a1787224 */ /* 0x000fe400078e0278 */
[----:B------:R-:W-:Y:S02]  /*0f00*/  VIADD R5, R121, 0xffffffff ;  /* 0xffffffff79057836 */ /* 0x000fe40000000000 */
[----:B------:R-:W-:-:S03]  /*0f10*/  IMAD.HI.U32 R10, R9, R134, RZ ;  /* 0x00000086090a7227 */ /* 0x000fc600078e00ff */
[----:B------:R-:W-:Y:S01]  /*0f20*/  ISETP.GE.U32.AND P3, PT, R5, 0x7fffffe0, PT ;  /* 0x7fffffe00500780c */ /* 0x000fe20003f66070 */
[--C-:B------:R-:W-:Y:S01]  /*0f30*/  @!P0 IMAD.IADD R6, R6, 0x1, -R15.reuse ;  /* 0x0000000106068824 */ /* 0x100fe200078e0a0f */
[C---:B------:R-:W-:Y:S01]  /*0f40*/  ISETP.GT.U32.AND P0, PT, R161.reuse, R141, PT ;  /* 0x0000008da100720c */ /* 0x040fe20003f04070 */
[----:B------:R-:W-:Y:S02]  /*0f50*/  IMAD.MOV R10, RZ, RZ, -R10 ;  /* 0x000000ffff0a7224 */ /* 0x000fe400078e0a0a */
[----:B------:R-:W-:Y:S01]  /*0f60*/  @!P1 IMAD.IADD R8, R8, 0x1, -R15 ;  /* 0x0000000108089824 */ /* 0x000fe200078e0a0f */
[----:B------:R-:W-:Y:S01]  /*0f70*/  ISETP.GT.U32.AND P1, PT, R161, R96, PT ;  /* 0x00000060a100720c */ /* 0x000fe20003f24070 */
[----:B------:R-:W-:Y:S02]  /*0f80*/  VIADD R5, R121, 0xfffffff7 ;  /* 0xfffffff779057836 */ /* 0x000fe40000000000 */
[----:B------:R-:W-:Y:S01]  /*0f90*/  @!P5 IMAD.IADD R123, R123, 0x1, -R161 ;  /* 0x000000017b7bd824 */ /* 0x000fe200078e0aa1 */
[C---:B------:R-:W-:Y:S01]  /*0fa0*/  ISETP.GT.U32.AND P5, PT, R161.reuse, R143, PT ;  /* 0x0000008fa100720c */ /* 0x040fe20003fa4070 */
[----:B------:R-:W-:-:S02]  /*0fb0*/  IMAD R134, R161, R10, R134 ;  /* 0x0000000aa1867224 */ /* 0x000fc400078e0286 */
[----:B------:R-:W-:Y:S02]  /*0fc0*/  VIADD R10, R121, 0xffffffec ;  /* 0xffffffec790a7836 */ /* 0x000fe40000000000 */
[--C-:B------:R-:W-:Y:S01]  /*0fd0*/  @!P4 IMAD.IADD R125, R125, 0x1, -R161.reuse ;  /* 0x000000017d7dc824 */ /* 0x100fe200078e0aa1 */
[----:B------:R-:W-:Y:S01]  /*0fe0*/  ISETP.GE.U32.AND P4, PT, R5, 0x7fffffd8, PT ;  /* 0x7fffffd80500780c */ /* 0x000fe20003f86070 */
[----:B------:R-:W-:Y:S02]  /*0ff0*/  VIADD R5, R121, 0xffffffed ;  /* 0xffffffed79057836 */ /* 0x000fe40000000000 */
[----:B------:R-:W-:Y:S02]  /*1000*/  VIADD R167, R167, 0x3c ;  /* 0x0000003ca7a77836 */ /* 0x000fe40000000000 */
[--C-:B------:R-:W-:Y:S01]  /*1010*/  @!P2 IMAD.IADD R129, R129, 0x1, -R161.reuse ;  /* 0x000000018181a824 */ /* 0x100fe200078e0aa1 */
[----:B------:R-:W-:Y:S01]  /*1020*/  ISETP.GE.U32.AND P2, PT, R10, 0x7fffffcd, PT ;  /* 0x7fffffcd0a00780c */ /* 0x000fe20003f46070 */
[----:B------:R-:W-:Y:S01]  /*1030*/  VIADD R10, R121, 0xffffffee ;  /* 0xffffffee790a7836 */ /* 0x000fe20000000000 */
[----:B------:R-:W-:Y:S01]  /*1040*/  IABS R164, R167 ;  /* 0x000000a700a47213 */ /* 0x000fe20000000000 */
[----:B------:R-:W-:Y:S01]  /*1050*/  @!P0 IMAD.IADD R141, R141, 0x1, -R161 ;  /* 0x000000018d8d8824 */ /* 0x000fe200078e0aa1 */
[----:B------:R-:W-:Y:S01]  /*1060*/  ISETP.GE.U32.AND P0, PT, R5, 0x7fffffce, PT ;  /* 0x7fffffce0500780c */ /* 0x000fe20003f06070 */
[----:B------:R-:W-:-:S04]  /*1070*/  IMAD.HI.U32 R11, R9, R130, RZ ;  /* 0x00000082090b7227 */ /* 0x000fc800078e00ff */
[----:B------:R-:W-:Y:S02]  /*1080*/  VIADD R5, R121, 0xffffffef ;  /* 0xffffffef79057836 */ /* 0x000fe40000000000 */
[----:B------:R-:W-:-:S04]  /*1090*/  IMAD.HI.U32 R12, R9, R14, RZ ;  /* 0x0000000e090c7227 */ /* 0x000fc800078e00ff */
[----:B------:R-:W-:Y:S01]  /*10a0*/  @!P1 IMAD.IADD R96, R96, 0x1, -R161 ;  /* 0x0000000160609824 */ /* 0x000fe200078e0aa1 */
[----:B------:R-:W-:Y:S01]  /*10b0*/  ISETP.GE.U32.AND P1, PT, R10, 0x7fffffcf, PT ;  /* 0x7fffffcf0a00780c */ /* 0x000fe20003f26070 */
[----:B------:R-:W-:Y:S02]  /*10c0*/  IMAD.MOV R11, RZ, RZ, -R11 ;  /* 0x000000ffff0b7224 */ /* 0x000fe400078e0a0b */
[----:B------:R-:W-:Y:S02]  /*10d0*/  VIADD R10, R121, 0xffffffe8 ;  /* 0xffffffe8790a7836 */ /* 0x000fe40000000000 */
[----:B------:R-:W-:Y:S01]  /*10e0*/  @!P5 IMAD.IADD R143, R143, 0x1, -R161 ;  /* 0x000000018f8fd824 */ /* 0x000fe200078e0aa1 */
[----:B------:R-:W-:Y:S01]  /*10f0*/  ISETP.GE.U32.AND P5, PT, R5, 0x7fffffd0, PT ;  /* 0x7fffffd00500780c */ /* 0x000fe20003fa6070 */
[----:B------:R-:W-:Y:S01]  /*1100*/  IMAD.HI.U32 R13, R9, R164, RZ ;  /* 0x000000a4090d7227 */ /* 0x000fe200078e00ff */
[----:B------:R-:W-:-:S03]  /*1110*/  ISETP.GE.U32.AND P6, PT, R10, 0x7fffffc9, PT ;  /* 0x7fffffc90a00780c */ /* 0x000fc60003fc6070 */
[----:B------:R-:W-:Y:S01]  /*1120*/  IMAD.MOV R12, RZ, RZ, -R12 ;  /* 0x000000ffff0c7224 */ /* 0x000fe200078e0a0c */
[----:B------:R-:W-:Y:S01]  /*1130*/  SEL R16, RZ, 0x1, P6 ;  /* 0x00000001ff107807 */ /* 0x000fe20003000000 */
[----:B------:R-:W-:Y:S02]  /*1140*/  VIADD R5, R121, 0xffffffe9 ;  /* 0xffffffe979057836 */ /* 0x000fe40000000000 */
[----:B------:R-:W-:Y:S02]  /*1150*/  IMAD R130, R161, R11, R130 ;  /* 0x0000000ba1827224 */ /* 0x000fe400078e0282 */
[----:B------:R-:W-:-:S04]  /*1160*/  IMAD.HI.U32 R11, R9, R122, RZ ;  /* 0x0000007a090b7227 */ /* 0x000fc800078e00ff */
[----:B------:R-:W-:Y:S02]  /*1170*/  IMAD.MOV R13, RZ, RZ, -R13 ;  /* 0x000000ffff0d7224 */ /* 0x000fe400078e0a0d */
[----:B------:R-:W-:Y:S01]  /*1180*/  IMAD R165, R161, R12, R14 ;  /* 0x0000000ca1a57224 */ /* 0x000fe200078e020e */
[----:B------:R-:W-:Y:S01]  /*1190*/  SEL R12, RZ, 0x1, P2 ;  /* 0x00000001ff0c7807 */ /* 0x000fe20001000000 */
[----:B------:R-:W-:Y:S01]  /*11a0*/  VIADD R10, R121, 0xffffffea ;  /* 0xffffffea790a7836 */ /* 0x000fe20000000000 */
[----:B------:R-:W-:Y:S01]  /*11b0*/  ISETP.GE.U32.AND P2, PT, R5, 0x7fffffca, PT ;  /* 0x7fffffca0500780c */ /* 0x000fe20003f46070 */
[----:B------:R-:W-:Y:S02]  /*11c0*/  VIADD R5, R121, 0xffffffeb ;  /* 0xffffffeb79057836 */ /* 0x000fe40000000000 */
[----:B------:R-:W-:Y:S01]  /*11d0*/  IMAD.MOV R11, RZ, RZ, -R11 ;  /* 0x000000ffff0b7224 */ /* 0x000fe200078e0a0b */
[----:B------:R-:W-:Y:S01]  /*11e0*/  SEL R17, RZ, 0x1fffe, P2 ;  /* 0x0001fffeff117807 */ /* 0x000fe20001000000 */
[----:B------:R-:W-:Y:S01]  /*11f0*/  IMAD R164, R161, R13, R164 ;  /* 0x0000000da1a47224 */ /* 0x000fe200078e02a4 */
[----:B------:R-:W-:Y:S01]  /*1200*/  SEL R13, RZ, 0x1fffe, P0 ;  /* 0x0001fffeff0d7807 */ /* 0x000fe20000000000 */
[----:B------:R-:W-:Y:S01]  /*1210*/  VIADD R14, R121, 0xffffffe4 ;  /* 0xffffffe4790e7836 */ /* 0x000fe20000000000 */
[----:B------:R-:W-:Y:S01]  /*1220*/  ISETP.GE.U32.AND P0, PT, R10, 0x7fffffcb, PT ;  /* 0x7fffffcb0a00780c */ /* 0x000fe20003f06070 */
[----:B------:R-:W-:Y:S01]  /*1230*/  IMAD R122, R161, R11, R122 ;  /* 0x0000000ba17a7224 */ /* 0x000fe200078e027a */
[----:B------:R-:W-:Y:S01]  /*1240*/  SEL R10, RZ, 0x4, P1 ;  /* 0x00000004ff0a7807 */ /* 0x000fe20000800000 */
[----:B------:R-:W-:Y:S01]  /*1250*/  VIADD R15, R121, 0xffffffe7 ;  /* 0xffffffe7790f7836 */ /* 0x000fe20000000000 */
[----:B------:R-:W-:Y:S01]  /*1260*/  ISETP.GE.U32.AND P1, PT, R5, 0x7fffffcc, PT ;  /* 0x7fffffcc0500780c */ /* 0x000fe20003f26070 */
[C---:B------:R-:W-:Y:S01]  /*1270*/  VIADD R5, R121.reuse, 0xffffffe5 ;  /* 0xffffffe579057836 */ /* 0x040fe20000000000 */
[----:B------:R-:W-:Y:S01]  /*1280*/  SEL R11, RZ, 0x7fff8, P5 ;  /* 0x0007fff8ff0b7807 */ /* 0x000fe20002800000 */
[----:B------:R-:W-:Y:S01]  /*1290*/  IMAD.IADD R12, R12, 0x1, R13 ;  /* 0x000000010c0c7824 */ /* 0x000fe200078e020d */
[----:B------:R-:W-:Y:S01]  /*12a0*/  ISETP.GE.U32.AND P5, PT, R14, 0x7fffffc5, PT ;  /* 0x7fffffc50e00780c */ /* 0x000fe20003fa6070 */
[----:B------:R-:W-:Y:S01]  /*12b0*/  VIADD R14, R121, 0xffffffe6 ;  /* 0xffffffe6790e7836 */ /* 0x000fe20000000000 */
[----:B------:R-:W-:Y:S01]  /*12c0*/  ISETP.GE.U32.AND P6, PT, R5, 0x7fffffc6, PT ;  /* 0x7fffffc60500780c */ /* 0x000fe20003fc6070 */
[----:B------:R-:W-:Y:S01]  /*12d0*/  VIADD R5, R121, 0xffffffe1 ;  /* 0xffffffe179057836 */ /* 0x000fe20000000000 */
[----:B------:R-:W-:Y:S01]  /*12e0*/  SEL R20, RZ, 0x1, P5 ;  /* 0x00000001ff147807 */ /* 0x000fe20002800000 */
[----:B------:R-:W-:Y:S01]  /*12f0*/  IMAD.IADD R16, R16, 0x1, R17 ;  /* 0x0000000110107824 */ /* 0x000fe200078e0211 */
[----:B------:R-:W-:Y:S01]  /*1300*/  ISETP.GE.U32.AND P2, PT, R14, 0x7fffffc7, PT ;  /* 0x7fffffc70e00780c */ /* 0x000fe20003f46070 */
[----:B------:R-:W-:Y:S01]  /*1310*/  IMAD.HI.U32 R9, R9, R124, RZ ;  /* 0x0000007c09097227 */ /* 0x000fe200078e00ff */
[----:B------:R-:W-:-:S02]  /*1320*/  SEL R14, RZ, 0x4, P0 ;  /* 0x00000004ff0e7807 */ /* 0x000fc40000000000 */
[----:B------:R-:W-:Y:S01]  /*1330*/  ISETP.GE.U32.AND P0, PT, R15, 0x7fffffc8, PT ;  /* 0x7fffffc80f00780c */ /* 0x000fe20003f06070 */
[----:B------:R-:W-:Y:S01]  /*1340*/  IMAD.MOV R9, RZ, RZ, -R9 ;  /* 0x000000ffff097224 */ /* 0x000fe200078e0a09 */
[----:B------:R-:W-:Y:S02]  /*1350*/  ISETP.GE.U32.AND P5, PT, R19, 0x7fffffc3, PT ;  /* 0x7fffffc31300780c */ /* 0x000fe40003fa6070 */
[----:B------:R-:W-:Y:S01]  /*1360*/  SEL R15, RZ, 0x7fff8, P1 ;  /* 0x0007fff8ff0f7807 */ /* 0x000fe20000800000 */
[----:B------:R-:W-:Y:S01]  /*1370*/  IMAD R124, R161, R9, R124 ;  /* 0x00000009a17c7224 */ /* 0x000fe200078e027c */
[----:B------:R-:W-:Y:S01]  /*1380*/  ISETP.GE.U32.AND P1, PT, R5, 0x7fffffc2, PT ;  /* 0x7fffffc20500780c */ /* 0x000fe20003f26070 */
[----:B------:R-:W-:Y:S01]  /*1390*/  VIADD R5, R121, 0xffffffe0 ;  /* 0xffffffe079057836 */ /* 0x000fe20000000000 */
[----:B------:R-:W-:Y:S02]  /*13a0*/  SEL R13, RZ, 0x4, P5 ;  /* 0x00000004ff0d7807 */ /* 0x000fe40002800000 */
[----:B------:R-:W-:-:S02]  /*13b0*/  SEL R21, RZ, 0x1fffe, P6 ;  /* 0x0001fffeff157807 */ /* 0x000fc40003000000 */
[----:B------:R-:W-:Y:S02]  /*13c0*/  ISETP.GT.U32.AND P5, PT, R161, R132, PT ;  /* 0x00000084a100720c */ /* 0x000fe40003fa4070 */
[----:B------:R-:W-:Y:S01]  /*13d0*/  ISETP.GE.U32.AND P6, PT, R18, 0x7fffffc4, PT ;  /* 0x7fffffc41200780c */ /* 0x000fe20003fc6070 */
[----:B------:R-:W-:Y:S01]  /*13e0*/  IMAD.IADD R20, R20, 0x1, R21 ;  /* 0x0000000114147824 */ /* 0x000fe200078e0215 */
[----:B------:R-:W-:Y:S02]  /*13f0*/  SEL R18, RZ, 0x4, P2 ;  /* 0x00000004ff127807 */ /* 0x000fe40001000000 */
[----:B------:R-:W-:Y:S02]  /*1400*/  ISETP.GE.U32.AND P2, PT, R5, 0x7fffffc1, PT ;  /* 0x7fffffc10500780c */ /* 0x000fe40003f46070 */
[----:B------:R-:W-:Y:S02]  /*1410*/  SEL R23, RZ, 0x1fffe, P1 ;  /* 0x0001fffeff177807 */ /* 0x000fe40000800000 */
[----:B------:R-:W-:-:S02]  /*1420*/  SEL R22, RZ, 0x1, P2 ;  /* 0x00000001ff167807 */ /* 0x000fc40001000000 */
[----:B------:R-:W-:Y:S01]  /*1430*/  SEL R19, RZ, 0x7fff8, P0 ;  /* 0x0007fff8ff137807 */ /* 0x000fe20000000000 */
[----:B------:R-:W-:Y:S01]  /*1440*/  @!P5 IMAD.IADD R132, R132, 0x1, -R161 ;  /* 0x000000018484d824 */ /* 0x000fe200078e0aa1 */
[C---:B------:R-:W-:Y:S01]  /*1450*/  ISETP.GT.U32.AND P0, PT, R161.reuse, R138, PT ;  /* 0x0000008aa100720c */ /* 0x040fe20003f04070 */
[----:B------:R-:W-:Y:S01]  /*1460*/  IMAD.IADD R23, R22, 0x1, R23 ;  /* 0x0000000116177824 */ /* 0x000fe200078e0217 */
[----:B------:R-:W-:Y:S02]  /*1470*/  SEL R22, RZ, 0x7fff8, P6 ;  /* 0x0007fff8ff167807 */ /* 0x000fe40003000000 */
[C---:B------:R-:W-:Y:S02]  /*1480*/  ISETP.GT.U32.AND P6, PT, R161.reuse, R130, PT ;  /* 0x00000082a100720c */ /* 0x040fe40003fc4070 */
[C---:B------:R-:W-:Y:S02]  /*1490*/  ISETP.GT.U32.AND P5, PT, R161.reuse, R122, PT ;  /* 0x0000007aa100720c */ /* 0x040fe40003fa4070 */
[----:B------:R-:W-:-:S02]  /*14a0*/  ISETP.GT.U32.AND P1, PT, R161, R136, PT ;  /* 0x00000088a100720c */ /* 0x000fc40003f24070 */
[----:B------:R-:W-:Y:S02]  /*14b0*/  LOP3.LUT R16, R16, 0x3, RZ, 0xc0, !PT ;  /* 0x0000000310107812 */ /* 0x000fe400078ec0ff */
[----:B------:R-:W-:Y:S01]  /*14c0*/  LOP3.LUT R23, R23, 0x3, RZ, 0xc0, !PT ;  /* 0x0000000317177812 */ /* 0x000fe200078ec0ff */
[--C-:B------:R-:W-:Y:S01]  /*14d0*/  @!P0 IMAD.IADD R138, R138, 0x1, -R161.reuse ;  /* 0x000000018a8a8824 */ /* 0x100fe200078e0aa1 */
[----:B------:R-:W-:Y:S02]  /*14e0*/  LOP3.LUT R12, R12, 0x3, RZ, 0xc0, !PT ;  /* 0x000000030c0c7812 */ /* 0x000fe400078ec0ff */
[----:B------:R-:W-:Y:S01]  /*14f0*/  LOP3.LUT R20, R20, 0x3, RZ, 0xc0, !PT ;  /* 0x0000000314147812 */ /* 0x000fe200078ec0ff */
[--C-:B------:R-:W-:Y:S01]  /*1500*/  @!P6 IMAD.IADD R130, R130, 0x1, -R161.reuse ;  /* 0x000000018282e824 */ /* 0x100fe200078e0aa1 */
[----:B------:R-:W-:Y:S01]  /*1510*/  ISETP.GT.U32.AND P0, PT, R161, R134, PT ;  /* 0x00000086a100720c */ /* 0x000fe20003f04070 */
[--C-:B------:R-:W-:Y:S01]  /*1520*/  @!P5 IMAD.IADD R122, R122, 0x1, -R161.reuse ;  /* 0x000000017a7ad824 */ /* 0x100fe200078e0aa1 */
[----:B------:R-:W-:Y:S01]  /*1530*/  IADD3 R14, PT, PT, R16, R15, R14 ;  /* 0x0000000f100e7210 */ /* 0x000fe20007ffe00e */
[----:B------:R-:W-:Y:S01]  /*1540*/  @!P1 IMAD.IADD R136, R136, 0x1, -R161 ;  /* 0x0000000188889824 */ /* 0x000fe200078e0aa1 */
[----:B------:R-:W-:-:S02]  /*1550*/  IADD3 R13, PT, PT, R23, R22, R13 ;  /* 0x00000016170d7210 */ /* 0x000fc40007ffe00d */
[----:B------:R-:W-:Y:S02]  /*1560*/  ISETP.GE.AND P6, PT, R2, RZ, PT ;  /* 0x000000ff0200720c */ /* 0x000fe40003fc6270 */
[----:B------:R-:W-:Y:S02]  /*1570*/  ISETP.GE.AND P5, PT, R3, RZ, PT ;  /* 0x000000ff0300720c */ /* 0x000fe40003fa6270 */
[----:B------:R-:W-:Y:S01]  /*1580*/  IADD3 R10, PT, PT, R12, R11, R10 ;  /* 0x0000000b0c0a7210 */ /* 0x000fe20007ffe00a */
[----:B------:R-:W-:Y:S01]  /*1590*/  IMAD.SHL.U32 R11, R14, 0x100, RZ ;  /* 0x000001000e0b7824 */ /* 0x000fe200078e00ff */
[----:B------:R-:W-:Y:S01]  /*15a0*/  IADD3 R18, PT, PT, R20, R19, R18 ;  /* 0x0000001314127210 */ /* 0x000fe20007ffe012 */
[----:B------:R-:W-:Y:S01]  /*15b0*/  @!P0 IMAD.IADD R134, R134, 0x1, -R161 ;  /* 0x0000000186868824 */ /* 0x000fe200078e0aa1 */
[----:B------:R-:W-:Y:S02]  /*15c0*/  LOP3.LUT R13, R13, 0xf, RZ, 0xc0, !PT ;  /* 0x0000000f0d0d7812 */ /* 0x000fe400078ec0ff */
[----:B------:R-:W-:-:S02]  /*15d0*/  ISETP.GT.U32.AND P1, PT, R161, R165, PT ;  /* 0x000000a5a100720c */ /* 0x000fc40003f24070 */
[----:B------:R-:W-:Y:S01]  /*15e0*/  LOP3.LUT R11, R11, 0xf00, RZ, 0xe2, !PT ;  /* 0x00000f000b0b7812 */ /* 0x000fe200078ee2ff */
[----:B------:R-:W-:Y:S01]  /*15f0*/  IMAD R13, R18, 0x10, R13 ;  /* 0x00000010120d7824 */ /* 0x000fe200078e020d */
[----:B------:R-:W-:Y:S01]  /*1600*/  ISETP.GE.AND P0, PT, R7, RZ, PT ;  /* 0x000000ff0700720c */ /* 0x000fe20003f06270 */
[----:B------:R-:W-:Y:S01]  /*1610*/  @!P6 IMAD.MOV R6, RZ, RZ, -R6 ;  /* 0x000000ffff06e224 */ /* 0x000fe200078e0a06 */
[----:B------:R-:W-:Y:S01]  /*1620*/  ISETP.NE.AND P6, PT, R118, RZ, PT ;  /* 0x000000ff7600720c */ /* 0x000fe20003fc5270 */
[----:B------:R-:W-:Y:S01]  /*1630*/  @!P5 IMAD.MOV R8, RZ, RZ, -R8 ;  /* 0x000000ffff08d224 */ /* 0x000fe200078e0a08 */
[----:B------:R-:W-:Y:S01]  /*1640*/  LOP3.LUT R13, R13, 0xff, RZ, 0xc0, !PT ;  /* 0x000000ff0d0d7812 */ /* 0x000fe200078ec0ff */
[----:B------:R-:W-:Y:S01]  /*1650*/  IMAD R10, R10, 0x1000, R11 ;  /* 0x000010000a0a7824 */ /* 0x000fe200078e020b */
[----:B------:R-:W-:Y:S02]  /*1660*/  LOP3.LUT R7, RZ, R118, RZ, 0x33, !PT ;  /* 0x00000076ff077212 */ /* 0x000fe400078e33ff */
[----:B------:R-:W-:Y:S01]  /*1670*/  ISETP.GT.U32.AND P5, PT, R161, R164, PT ;  /* 0x000000a4a100720c */ /* 0x000fe20003fa4070 */
[----:B------:R-:W-:Y:S01]  /*1680*/  @!P1 IMAD.IADD R165, R165, 0x1, -R161 ;  /* 0x00000001a5a59824 */ /* 0x000fe200078e0aa1 */
[----:B------:R-:W-:Y:S01]  /*1690*/  ISETP.NE.U32.AND P1, PT, R4, RZ, PT ;  /* 0x000000ff0400720c */ /* 0x000fe20003f25070 */
[----:B------:R-:W-:Y:S01]  /*16a0*/  IMAD.IADD R10, R10, 0x1, R13 ;  /* 0x000000010a0a7824 */ /* 0x000fe200078e020d */
[----:B------:R-:W-:-:S02]  /*16b0*/  SEL R9, R7, R6, !P6 ;  /* 0x0000000607097207 */ /* 0x000fc40007000000 */
[----:B------:R-:W-:Y:S01]  /*16c0*/  SEL R8, R7, R8, !P6 ;  /* 0x0000000807087207 */ /* 0x000fe20007000000 */
[----:B---34-:R-:W-:Y:S08]  /*16d0*/  BRA.U UP0, `(.L_x_5) ;  /* 0x0000000100187547 */ /* 0x018ff0000b800000 */
[----:B------:R-:W-:Y:S01]  /*16e0*/  ELECT P6, URZ, PT ;  /* 0x0000000000ff782f */ /* 0x000fe200038c0000 */
[----:B------:R-:W-:Y:S01]  /*16f0*/  IMAD.MOV.U32 R6, RZ, RZ, 0x1 ;  /* 0x00000001ff067424 */ /* 0x000fe200078e00ff */
[----:B------:R-:W-:Y:S01]  /*1700*/  UMOV UR6, 0x40 ;  /* 0x0000004000067882 */ /* 0x000fe20000000000 */
[----:B------:R-:W-:Y:S01]  /*1710*/  UVIRTCOUNT.DEALLOC.SMPOOL 0x80 ;  /* 0x000000800000784c */ /* 0x000fe20000000000 */
[----:B------:R-:W-:-:S09]  /*1720*/  ULEA UR6, UR5, UR6, 0x18 ;  /* 0x0000000605067291 */ /* 0x000fd2000f8ec0ff */
[----:B------:R0:W-:Y:S03]  /*1730*/  @P6 STS.U8 [UR6], R6 ;  /* 0x00000006ff006988 */ /* 0x0001e60008000006 */
.L_x_5:
[----:B------:R-:W-:Y:S01]  /*1740*/  STTM.x128 tmem[UR12], RZ ;  /* 0x000000ff000079ed */ /* 0x000fe200083c000c */
[----:B------:R-:W1:Y:S02]  /*1750*/  FENCE.VIEW.ASYNC.T ;  /* 0x00000000000073c6 */ /* 0x000e640000000200 */
[----:B-1----:R-:W-:Y:S01]  /*1760*/  VOTEU.ALL UP1, P1 ;  /* 0x0000000000ff7886 */ /* 0x002fe20000820000 */
[----:B------:R-:W-:Y:S01]  /*1770*/  @!P5 IMAD.IADD R164, R164, 0x1, -R161 ;  /* 0x00000001a4a4d824 */ /* 0x000fe200078e0aa1 */
[C---:B------:R-:W-:Y:S01]  /*1780*/  ISETP.GT.U32.AND P6, PT, R161.reuse, R120, PT ;  /* 0x00000078a100720c */ /* 0x040fe20003fc4070 */
[----:B------:R-:W-:Y:S01]  /*1790*/  VOTEU.ALL UP2, P1 ;  /* 0x0000000000ff7886 */ /* 0x000fe20000840000 */
[----:B------:R-:W-:Y:S01]  /*17a0*/  ISETP.GT.U32.AND P5, PT, R161, R124, PT ;  /* 0x0000007ca100720c */ /* 0x000fe20003fa4070 */
[----:B------:R-:W1:Y:S01]  /*17b0*/  LDCU.64 UR14, c[0x0][0x3a8] ;  /* 0x00007500ff0e77ac */ /* 0x000e620008000a00 */
[----:B------:R-:W-:-:S04]  /*17c0*/  @!UP1 UIADD3 UR20, UPT, UPT, -UR4, 0x100000, URZ ;  /* 0x0010000004149890 */ /* 0x000fc8000fffe1ff */
[----:B------:R-:W-:Y:S02]  /*17d0*/  @!UP1 USHF.L.U32 UR21, UR20, 0xb, URZ ;  /* 0x0000000b14159899 */ /* 0x000fe400080006ff */
[----:B------:R-:W-:Y:S01]  /*17e0*/  @!UP1 USHF.L.U32 UR20, UR20, 0x1, URZ ;  /* 0x0000000114149899 */ /* 0x000fe200080006ff */
[----:B------:R-:W-:Y:S01]  /*17f0*/  BAR.SYNC.DEFER_BLOCKING 0x0 ;  /* 0x0000000000007b1d */ /* 0x000fe20000010000 */
[----:B------:R-:W-:Y:S01]  /*1800*/  IMAD R7, R9, UR9, RZ ;  /* 0x0000000909077c24 */ /* 0x000fe2000f8e02ff */
[----:B------:R-:W-:Y:S01]  /*1810*/  PRMT R232, RZ, 0x7610, R232 ;  /* 0x00007610ffe87816 */ /* 0x000fe200000000e8 */
[----:B------:R-:W-:Y:S01]  /*1820*/  IMAD R9, R8, UR9, RZ ;  /* 0x0000000908097c24 */ /* 0x000fe2000f8e02ff */
[----:B------:R-:W-:Y:S01]  /*1830*/  PRMT R171, RZ, 0x7610, R171 ;  /* 0x00007610ffab7816 */ /* 0x000fe200000000ab */
[--C-:B------:R-:W-:Y:S01]  /*1840*/  @!P6 IMAD.IADD R120, R120, 0x1, -R161.reuse ;  /* 0x000000017878e824 */ /* 0x100fe200078e0aa1 */
[----:B0-----:R-:W-:Y:S01]  /*1850*/  IADD3 R6, P6, PT, R7, UR16, RZ ;  /* 0x0000001007067c10 */ /* 0x001fe2000ffde0ff */
[----:B------:R-:W-:Y:S01]  /*1860*/  @!P5 IMAD.IADD R124, R124, 0x1, -R161 ;  /* 0x000000017c7cd824 */ /* 0x000fe200078e0aa1 */
[----:B------:R-:W-:-:S02]  /*1870*/  IADD3 R8, P5, PT, R9, UR16, RZ ;  /* 0x0000001009087c10 */ /* 0x000fc4000ffbe0ff */
[----:B------:R-:W-:Y:S02]  /*1880*/  LOP3.LUT R156, R10, 0xffff, RZ, 0xc0, !PT ;  /* 0x0000ffff0a9c7812 */ /* 0x000fe400078ec0ff */
[----:B------:R-:W-:Y:S01]  /*1890*/  PRMT R244, RZ, 0x7610, R244 ;  /* 0x00007610fff47816 */ /* 0x000fe200000000f4 */
[----:B-1----:R-:W-:Y:S01]  /*18a0*/  USHF.L.U32 UR5, UR14, 0x3, URZ ;  /* 0x000000030e057899 */ /* 0x002fe200080006ff */
[----:B------:R-:W-:Y:S02]  /*18b0*/  LEA.HI.X.SX32 R7, R7, UR17, 0x1, P6 ;  /* 0x0000001107077c11 */ /* 0x000fe4000b0f0eff */
[----:B------:R-:W-:Y:S02]  /*18c0*/  PRMT R242, RZ, 0x7610, R242 ;  /* 0x00007610fff27816 */ /* 0x000fe400000000f2 */
[----:B------:R-:W-:Y:S02]  /*18d0*/  PRMT R240, RZ, 0x7610, R240 ;  /* 0x00007610fff07816 */ /* 0x000fe400000000f0 */
[----:B------:R-:W-:Y:S01]  /*18e0*/  PRMT R238, RZ, 0x7610, R238 ;  /* 0x00007610ffee7816 */ /* 0x000fe200000000ee */
[----:B------:R-:W0:Y:S02]  /*18f0*/  FENCE.VIEW.ASYNC.S ;  /* 0x00000000000073c6 */ /* 0x000e240000000000 */
[----:B0-----:R0:W1:Y:S02]  /*1900*/  @!UP2 SYNCS.EXCH.64 URZ, [UR8], UR20 ;  /* 0x0000001408ffa5b2 */ /* 0x0010640008000100 */
[----:B-1----:R-:W-:Y:S01]  /*1910*/  BAR.SYNC.DEFER_BLOCKING 0x0 ;  /* 0x0000000000007b1d */ /* 0x002fe20000010000 */
[----:B------:R-:W-:-:S02]  /*1920*/  ISETP.GT.U32.AND P6, PT, R161, R123, PT ;  /* 0x0000007ba100720c */ /* 0x000fc40003fc4070 */
[----:B------:R-:W-:Y:S02]  /*1930*/  LEA.HI.X.SX32 R9, R9, UR17, 0x1, P5 ;  /* 0x0000001109097c11 */ /* 0x000fe4000a8f0eff */
[----:B------:R-:W-:Y:S01]  /*1940*/  ISETP.GT.U32.AND P5, PT, R161, R125, PT ;  /* 0x0000007da100720c */ /* 0x000fe20003fa4070 */
[----:B------:R-:W-:Y:S01]  /*1950*/  USHF.R.S32.HI UR6, URZ, 0x1f, UR5 ;  /* 0x0000001fff067899 */ /* 0x000fe20008011405 */
[C---:B------:R-:W-:Y:S01]  /*1960*/  VIADD R22, R121.reuse, 0xfffffffe ;  /* 0xfffffffe79167836 */ /* 0x040fe20000000000 */
[----:B------:R-:W-:Y:S02]  /*1970*/  PRMT R236, RZ, 0x7610, R236 ;  /* 0x00007610ffec7816 */ /* 0x000fe400000000ec */
[----:B------:R-:W-:Y:S01]  /*1980*/  PRMT R234, RZ, 0x7610, R234 ;  /* 0x00007610ffea7816 */ /* 0x000fe200000000ea */
[----:B------:R-:W-:Y:S01]  /*1990*/  VIADD R26, R121, 0xfffffff6 ;  /* 0xfffffff6791a7836 */ /* 0x000fe20000000000 */
[----:B------:R-:W-:Y:S02]  /*19a0*/  PRMT R172, RZ, 0x7610, R172 ;  /* 0x00007610ffac7816 */ /* 0x000fe400000000ac */
[----:B------:R-:W-:Y:S01]  /*19b0*/  PRMT R220, RZ, 0x7610, R220 ;  /* 0x00007610ffdc7816 */ /* 0x000fe200000000dc */
[----:B------:R-:W-:Y:S01]  /*19c0*/  @!P6 IMAD.IADD R123, R123, 0x1, -R161 ;  /* 0x000000017b7be824 */ /* 0x000fe200078e0aa1 */
[----:B------:R-:W-:-:S02]  /*19d0*/  IADD3 R10, P6, PT, R6, UR5, RZ ;  /* 0x00000005060a7c10 */ /* 0x000fc4000ffde0ff */
[----:B------:R-:W-:Y:S01]  /*19e0*/  PRMT R222, RZ, 0x7610, R222 ;  /* 0x00007610ffde7816 */ /* 0x000fe200000000de */
[--C-:B------:R-:W-:Y:S01]  /*19f0*/  @!P5 IMAD.IADD R125, R125, 0x1, -R161.reuse ;  /* 0x000000017d7dd824 */ /* 0x100fe200078e0aa1 */
[----:B------:R-:W-:Y:S02]  /*1a00*/  ISETP.GT.U32.AND P5, PT, R161, R129, PT ;  /* 0x00000081a100720c */ /* 0x000fe40003fa4070 */
[----:B------:R-:W-:Y:S02]  /*1a10*/  PRMT R224, RZ, 0x7610, R224 ;  /* 0x00007610ffe07816 */ /* 0x000fe400000000e0 */
[----:B------:R-:W-:Y:S01]  /*1a20*/  PRMT R226, RZ, 0x7610, R226 ;  /* 0x00007610ffe27816 */ /* 0x000fe200000000e2 */
[----:B------:R-:W2:Y:S01]  /*1a30*/  @!P3 LDG.E.U8 R232, desc[UR24][R6.64] ;  /* 0x0000001806e8b981 */ /* 0x000ea2000c1e1100 */
[----:B------:R-:W-:Y:S02]  /*1a40*/  IADD3.X R11, PT, PT, R7, UR6, RZ, P6, !PT ;  /* 0x00000006070b7c10 */ /* 0x000fe4000b7fe4ff */
[----:B------:R-:W-:Y:S01]  /*1a50*/  PRMT R228, RZ, 0x7610, R228 ;  /* 0x00007610ffe47816 */ /* 0x000fe200000000e4 */
[----:B------:R-:W3:Y:S01]  /*1a60*/  @!P3 LDG.E.U8 R171, desc[UR24][R8.64] ;  /* 0x0000001808abb981 */ /* 0x000ee2000c1e1100 */
[----:B------:R-:W-:Y:S01]  /*1a70*/  IADD3 R12, P3, PT, R8, UR5, RZ ;  /* 0x00000005080c7c10 */ /* 0x000fe2000ff7e0ff */
[----:B------:R-:W-:Y:S01]  /*1a80*/  VIADD R36, R121, 0xfffffffd ;  /* 0xfffffffd79247836 */ /* 0x000fe20000000000 */
[----:B------:R-:W-:Y:S01]  /*1a90*/  ISETP.GT.U32.AND P6, PT, R161, R141, PT ;  /* 0x0000008da100720c */ /* 0x000fe20003fc4070 */
[----:B------:R-:W-:Y:S01]  /*1aa0*/  USHF.L.U32 UR5, UR14, 0x4, URZ ;  /* 0x000000040e057899 */ /* 0x000fe200080006ff */
[----:B------:R-:W-:Y:S01]  /*1ab0*/  IADD3.X R13, PT, PT, R9, UR6, RZ, P3, !PT ;  /* 0x00000006090d7c10 */ /* 0x000fe20009ffe4ff */
[----:B------:R-:W4:Y:S01]  /*1ac0*/  @!P4 LDG.E.U8 R244, desc[UR24][R10.64] ;  /* 0x000000180af4c981 */ /* 0x000f22000c1e1100 */
[----:B------:R-:W-:Y:S01]  /*1ad0*/  SHF.R.U32.HI R14, RZ, 0xf, R156 ;  /* 0x0000000fff0e7819 */ /* 0x000fe2000001169c */
[----:B------:R-:W-:Y:S01]  /*1ae0*/  USHF.R.S32.HI UR6, URZ, 0x1f, UR5 ;  /* 0x0000001fff067899 */ /* 0x000fe20008011405 */
[----:B------:R-:W-:Y:S01]  /*1af0*/  @!P5 IMAD.IADD R129, R129, 0x1, -R161 ;  /* 0x000000018181d824 */ /* 0x000fe200078e0aa1 */
[----:B------:R-:W5:Y:S01]  /*1b00*/  @!P4 LDG.E.U8 R242, desc[UR24][R12.64] ;  /* 0x000000180cf2c981 */ /* 0x000f62000c1e1100 */
[----:B------:R-:W-:-:S02]  /*1b10*/  LOP3.LUT P3, RZ, R14, 0x1, RZ, 0xc0, !PT ;  /* 0x000000010eff7812 */ /* 0x000fc4000786c0ff */
[----:B------:R-:W-:Y:S02]  /*1b20*/  PRMT R230, RZ, 0x7610, R230 ;  /* 0x00007610ffe67816 */ /* 0x000fe400000000e6 */
[----:B------:R-:W-:Y:S01]  /*1b30*/  PRMT R173, RZ, 0x7610, R173 ;  /* 0x00007610ffad7816 */ /* 0x000fe200000000ad */
[----:B------:R-:W-:Y:S01]  /*1b40*/  VIADD R39, R121, 0xfffffff5 ;  /* 0xfffffff579277836 */ /* 0x000fe20000000000 */
[----:B------:R-:W-:Y:S02]  /*1b50*/  IADD3 R14, P5, PT, R6, UR5, RZ ;  /* 0x00000005060e7c10 */ /* 0x000fe4000ffbe0ff */
[----:B------:R-:W-:Y:S02]  /*1b60*/  PRMT R212, RZ, 0x7610, R212 ;  /* 0x00007610ffd47816 */ /* 0x000fe400000000d4 */
[----:B------:R-:W-:Y:S02]  /*1b70*/  PRMT R214, RZ, 0x7610, R214 ;  /* 0x00007610ffd67816 */ /* 0x000fe400000000d6 */
[----:B------:R-:W-:-:S02]  /*1b80*/  PRMT R216, RZ, 0x7610, R216 ;  /* 0x00007610ffd87816 */ /* 0x000fc400000000d8 */
[----:B------:R-:W-:Y:S02]  /*1b90*/  PRMT R218, RZ, 0x7610, R218 ;  /* 0x00007610ffda7816 */ /* 0x000fe400000000da */
[----:B------:R-:W-:Y:S02]  /*1ba0*/  PRMT R174, RZ, 0x7610, R174 ;  /* 0x00007610ffae7816 */ /* 0x000fe400000000ae */
[----:B------:R-:W-:Y:S01]  /*1bb0*/  PRMT R206, RZ, 0x7610, R206 ;  /* 0x00007610ffce7816 */ /* 0x000fe200000000ce */
[----:B------:R-:W-:Y:S01]  /*1bc0*/  VIADD R51, R121, 0xfffffffc ;  /* 0xfffffffc79337836 */ /* 0x000fe20000000000 */
[----:B------:R-:W-:Y:S01]  /*1bd0*/  ISETP.GT.U32.AND P4, PT, R161, R96, PT ;  /* 0x00000060a100720c */ /* 0x000fe20003f84070 */
[----:B------:R-:W-:Y:S01]  /*1be0*/  @!P6 IMAD.IADD R141, R141, 0x1, -R161 ;  /* 0x000000018d8de824 */ /* 0x000fe200078e0aa1 */
[----:B------:R-:W-:Y:S02]  /*1bf0*/  IADD3 R16, P6, PT, R8, UR5, RZ ;  /* 0x0000000508107c10 */ /* 0x000fe4000ffde0ff */
[----:B------:R-:W-:-:S02]  /*1c00*/  PRMT R208, RZ, 0x7610, R208 ;  /* 0x00007610ffd07816 */ /* 0x000fc400000000d0 */
[----:B------:R-:W-:Y:S01]  /*1c10*/  PRMT R210, RZ, 0x7610, R210 ;  /* 0x00007610ffd27816 */ /* 0x000fe200000000d2 */
[----:B------:R-:W-:Y:S01]  /*1c20*/  VIADD R58, R121, 0xfffffff4 ;  /* 0xfffffff4793a7836 */ /* 0x000fe20000000000 */
[----:B------:R-:W-:Y:S02]  /*1c30*/  IADD3.X R15, PT, PT, R7, UR6, RZ, P5, !PT ;  /* 0x00000006070f7c10 */ /* 0x000fe4000affe4ff */
[----:B------:R-:W-:Y:S02]  /*1c40*/  PRMT R245, RZ, 0x7610, R245 ;  /* 0x00007610fff57816 */ /* 0x000fe400000000f5 */
[----:B------:R-:W-:Y:S01]  /*1c50*/  PRMT R247, RZ, 0x7610, R247 ;  /* 0x00007610fff77816 */ /* 0x000fe200000000f7 */
[----:B------:R-:W-:Y:S01]  /*1c60*/  UIMAD UR5, UR14, 0x18, URZ ;  /* 0x000000180e0578a4 */ /* 0x000fe2000f8e02ff */
[----:B------:R-:W-:Y:S01]  /*1c70*/  ISETP.GT.U32.AND P5, PT, R161, R143, PT ;  /* 0x0000008fa100720c */ /* 0x000fe20003fa4070 */
[----:B------:R-:W2:Y:S01]  /*1c80*/  @P3 LDG.E.U8 R240, desc[UR24][R14.64] ;  /* 0x000000180ef03981 */ /* 0x000ea2000c1e1100 */
[----:B------:R-:W-:-:S02]  /*1c90*/  IADD3.X R17, PT, PT, R9, UR6, RZ, P6, !PT ;  /* 0x0000000609117c10 */ /* 0x000fc4000b7fe4ff */
[----:B------:R-:W-:Y:S02]  /*1ca0*/  PRMT R249, RZ, 0x7610, R249 ;  /* 0x00007610fff97816 */ /* 0x000fe400000000f9 */
[----:B------:R-:W-:Y:S02]  /*1cb0*/  PRMT R251, RZ, 0x7610, R251 ;  /* 0x00007610fffb7816 */ /* 0x000fe400000000fb */
[----:B------:R-:W-:Y:S02]  /*1cc0*/  PRMT R175, RZ, 0x7610, R175 ;  /* 0x00007610ffaf7816 */ /* 0x000fe400000000af */
[----:B------:R-:W-:Y:S01]  /*1cd0*/  PRMT R237, RZ, 0x7610, R237 ;  /* 0x00007610ffed7816 */ /* 0x000fe200000000ed */
[----:B------:R-:W-:Y:S01]  /*1ce0*/  VIADD R70, R121, 0xfffffffb ;  /* 0xfffffffb79467836 */ /* 0x000fe20000000000 */
[----:B------:R-:W-:Y:S01]  /*1cf0*/  SHF.R.U32.HI R18, RZ, 0x7, R156 ;  /* 0x00000007ff127819 */ /* 0x000fe2000001169c */
[----:B------:R-:W-:Y:S01]  /*1d00*/  USHF.R.S32.HI UR6, URZ, 0x1f, UR5 ;  /* 0x0000001fff067899 */ /* 0x000fe20008011405 */
[----:B------:R-:W2:Y:S01]  /*1d10*/  @P3 LDG.E.U8 R238, desc[UR24][R16.64] ;  /* 0x0000001810ee3981 */ /* 0x000ea2000c1e1100 */
[----:B------:R-:W-:Y:S01]  /*1d20*/  @!P4 IMAD.IADD R96, R96, 0x1, -R161 ;  /* 0x000000016060c824 */ /* 0x000fe200078e0aa1 */
        /* <DEDUP_REMOVED lines=14> */
[----:B------:R-:W-:Y:S02]  /*1e10*/  IADD3.X R19, PT, PT, R7, UR6, RZ, P3, !PT ;  /* 0x0000000607137c10 */ /* 0x000fe40009ffe4ff */
[----:B------:R-:W-:-:S02]  /*1e20*/  PRMT R194, RZ, 0x7610, R194 ;  /* 0x00007610ffc27816 */ /* 0x000fc400000000c2 */
[----:B------:R-:W-:Y:S01]  /*1e30*/  PRMT R196, RZ, 0x7610, R196 ;  /* 0x00007610ffc47816 */ /* 0x000fe200000000c4 */
[----:B------:R-:W2:Y:S01]  /*1e40*/  @P6 LDG.E.U8 R236, desc[UR24][R18.64] ;  /* 0x0000001812ec6981 */ /* 0x000ea2000c1e1100 */
[----:B------:R-:W-:Y:S01]  /*1e50*/  IADD3 R20, P5, PT, R8, UR5, RZ ;  /* 0x0000000508147c10 */ /* 0x000fe2000ffbe0ff */
[----:B------:R-:W-:Y:S01]  /*1e60*/  VIADD R87, R121, 0xfffffff2 ;  /* 0xfffffff279577836 */ /* 0x000fe20000000000 */
[----:B------:R-:W-:Y:S02]  /*1e70*/  ISETP.GT.U32.AND P3, PT, R161, R136, PT ;  /* 0x00000088a100720c */ /* 0x000fe40003f64070 */
[----:B------:R-:W-:Y:S02]  /*1e80*/  PRMT R229, RZ, 0x7610, R229 ;  /* 0x00007610ffe57816 */ /* 0x000fe400000000e5 */
[----:B------:R-:W-:Y:S02]  /*1e90*/  PRMT R231, RZ, 0x7610, R231 ;  /* 0x00007610ffe77816 */ /* 0x000fe400000000e7 */
[----:B------:R-:W-:-:S02]  /*1ea0*/  PRMT R233, RZ, 0x7610, R233 ;  /* 0x00007610ffe97816 */ /* 0x000fc400000000e9 */
[----:B------:R-:W-:Y:S02]  /*1eb0*/  PRMT R235, RZ, 0x7610, R235 ;  /* 0x00007610ffeb7816 */ /* 0x000fe400000000eb */
[----:B------:R-:W-:Y:S02]  /*1ec0*/  PRMT R127, RZ, 0x7610, R127 ;  /* 0x00007610ff7f7816 */ /* 0x000fe4000000007f */
[----:B------:R-:W-:Y:S01]  /*1ed0*/  PRMT R177, RZ, 0x7610, R177 ;  /* 0x00007610ffb17816 */ /* 0x000fe200000000b1 */
[----:B------:R-:W-:Y:S01]  /*1ee0*/  VIADD R99, R121, 0xfffffff9 ;  /* 0xfffffff979637836 */ /* 0x000fe20000000000 */
[----:B------:R-:W-:Y:S01]  /*1ef0*/  IADD3.X R21, PT, PT, R9, UR6, RZ, P5, !PT ;  /* 0x0000000609157c10 */ /* 0x000fe2000affe4ff */
[----:B------:R-:W-:Y:S01]  /*1f00*/  USHF.R.S32.HI UR5, URZ, 0x1f, UR14 ;  /* 0x0000001fff057899 */ /* 0x000fe2000801140e */
[----:B------:R-:W-:Y:S01]  /*1f10*/  ISETP.GE.U32.AND P5, PT, R22, 0x7fffffdf, PT ;  /* 0x7fffffdf1600780c */ /* 0x000fe20003fa6070 */
[--C-:B------:R-:W-:Y:S01]  /*1f20*/  @!P4 IMAD.IADD R138, R138, 0x1, -R161.reuse ;  /* 0x000000018a8ac824 */ /* 0x100fe200078e0aa1 */
[----:B------:R-:W-:Y:S01]  /*1f30*/  IADD3 R22, P4, PT, R6, UR14, RZ ;  /* 0x0000000e06167c10 */ /* 0x000fe2000ff9e0ff */
[----:B------:R-:W2:Y:S01]  /*1f40*/  @P6 LDG.E.U8 R234, desc[UR24][R20.64] ;  /* 0x0000001814ea6981 */ /* 0x000ea2000c1e1100 */
[----:B------:R-:W-:Y:S01]  /*1f50*/  IADD3 R24, P6, PT, R8, UR14, RZ ;  /* 0x0000000e08187c10 */ /* 0x000fe2000ffde0ff */
[----:B------:R-:W-:Y:S01]  /*1f60*/  @!P3 IMAD.IADD R136, R136, 0x1, -R161 ;  /* 0x000000018888b824 */ /* 0x000fe200078e0aa1 */
[----:B------:R-:W-:-:S02]  /*1f70*/  IADD3.X R23, PT, PT, R7, UR5, RZ, P4, !PT ;  /* 0x0000000507177c10 */ /* 0x000fc4000a7fe4ff */
[----:B------:R-:W-:Y:S02]  /*1f80*/  PRMT R179, RZ, 0x7610, R179 ;  /* 0x00007610ffb37816 */ /* 0x000fe400000000b3 */
[----:B------:R-:W-:Y:S01]  /*1f90*/  PRMT R181, RZ, 0x7610, R181 ;  /* 0x00007610ffb57816 */ /* 0x000fe200000000b5 */
[----:B------:R-:W-:Y:S01]  /*1fa0*/  VIADD R106, R121, 0xfffffff1 ;  /* 0xfffffff1796a7836 */ /* 0x000fe20000000000 */
[C---:B------:R-:W-:Y:S01]  /*1fb0*/  ISETP.GT.U32.AND P3, PT, R161.reuse, R132, PT ;  /* 0x00000084a100720c */ /* 0x040fe20003f64070 */
[----:B------:R-:W2:Y:S01]  /*1fc0*/  @!P5 LDG.E.U8 R172, desc[UR24][R22.64] ;  /* 0x0000001816acd981 */ /* 0x000ea2000c1e1100 */
[----:B------:R-:W-:Y:S01]  /*1fd0*/  ISETP.GT.U32.AND P4, PT, R161, R130, PT ;  /* 0x00000082a100720c */ /* 0x000fe20003f84070 */
[----:B------:R-:W1:Y:S01]  /*1fe0*/  LDCU UR16, c[0x0][0x3b0] ;  /* 0x00007600ff1077ac */ /* 0x000e620008000800 */
[----:B------:R-:W-:Y:S01]  /*1ff0*/  IADD3.X R25, PT, PT, R9, UR5, RZ, P6, !PT ;  /* 0x0000000509197c10 */ /* 0x000fe2000b7fe4ff */
[----:B------:R-:W-:Y:S01]  /*2000*/  UIMAD UR5, UR14, 0x9, URZ ;  /* 0x000000090e0578a4 */ /* 0x000fe2000f8e02ff */
[----:B------:R-:W-:-:S03]  /*2010*/  ISETP.GE.U32.AND P6, PT, R26, 0x7fffffd7, PT ;  /* 0x7fffffd71a00780c */ /* 0x000fc60003fc6070 */
[----:B------:R-:W2:Y:S01]  /*2020*/  @!P5 LDG.E.U8 R220, desc[UR24][R24.64] ;  /* 0x0000001818dcd981 */ /* 0x000ea2000c1e1100 */
[----:B------:R-:W-:Y:S02]  /*2030*/  USHF.R.S32.HI UR6, URZ, 0x1f, UR5 ;  /* 0x0000001fff067899 */ /* 0x000fe40008011405 */
[----:B------:R-:W-:Y:S01]  /*2040*/  IADD3 R26, P5, PT, R6, UR5, RZ ;  /* 0x00000005061a7c10 */ /* 0x000fe2000ffbe0ff */
[----:B------:R-:W-:-:S03]  /*2050*/  @!P3 IMAD.IADD R132, R132, 0x1, -R161 ;  /* 0x000000018484b824 */ /* 0x000fc600078e0aa1 */
[----:B------:R-:W-:Y:S01]  /*2060*/  IADD3.X R27, PT, PT, R7, UR6, RZ, P5, !PT ;  /* 0x00000006071b7c10 */ /* 0x000fe2000affe4ff */
[----:B------:R-:W-:Y:S01]  /*2070*/  @!P4 IMAD.IADD R130, R130, 0x1, -R161 ;  /* 0x000000018282c824 */ /* 0x000fe200078e0aa1 */
[C---:B------:R-:W-:Y:S02]  /*2080*/  ISETP.GT.U32.AND P5, PT, R161.reuse, R122, PT ;  /* 0x0000007aa100720c */ /* 0x040fe40003fa4070 */
[----:B------:R-:W-:Y:S01]  /*2090*/  ISETP.GT.U32.AND P4, PT, R161, R134, PT ;  /* 0x00000086a100720c */ /* 0x000fe20003f84070 */
[----:B------:R-:W2:Y:S01]  /*20a0*/  @!P6 LDG.E.U8 R222, desc[UR24][R26.64] ;  /* 0x000000181adee981 */ /* 0x000ea2000c1e1100 */
[----:B------:R-:W-:Y:S01]  /*20b0*/  IADD3 R28, P3, PT, R8, UR5, RZ ;  /* 0x00000005081c7c10 */ /* 0x000fe2000ff7e0ff */
[----:B------:R-:W-:Y:S01]  /*20c0*/  UIMAD UR5, UR14, 0x11, URZ ;  /* 0x000000110e0578a4 */ /* 0x000fe2000f8e02ff */
[----:B------:R-:W-:Y:S02]  /*20d0*/  SHF.R.U32.HI R30, RZ, 0xe, R156 ;  /* 0x0000000eff1e7819 */ /* 0x000fe4000001169c */
[----:B------:R-:W-:Y:S01]  /*20e0*/  IADD3.X R29, PT, PT, R9, UR6, RZ, P3, !PT ;  /* 0x00000006091d7c10 */ /* 0x000fe20009ffe4ff */
[----:B------:R-:W-:Y:S01]  /*20f0*/  USHF.R.S32.HI UR6, URZ, 0x1f, UR5 ;  /* 0x0000001fff067899 */ /* 0x000fe20008011405 */
[----:B------:R-:W-:-:S03]  /*2100*/  LOP3.LUT P3, RZ, R30, 0x1, RZ, 0xc0, !PT ;  /* 0x000000011eff7812 */ /* 0x000fc6000786c0ff */
[----:B------:R-:W2:Y:S01]  /*2110*/  @!P6 LDG.E.U8 R224, desc[UR24][R28.64] ;  /* 0x000000181ce0e981 */ /* 0x000ea2000c1e1100 */
[----:B------:R-:W-:Y:S01]  /*2120*/  IADD3 R30, P6, PT, R6, UR5, RZ ;  /* 0x00000005061e7c10 */ /* 0x000fe2000ffde0ff */
[--C-:B------:R-:W-:Y:S01]  /*2130*/  @!P5 IMAD.IADD R122, R122, 0x1, -R161.reuse ;  /* 0x000000017a7ad824 */ /* 0x100fe200078e0aa1 */
[----:B------:R-:W-:Y:S01]  /*2140*/  SHF.R.U32.HI R33, RZ, 0x6, R156 ;  /* 0x00000006ff217819 */ /* 0x000fe2000001169c */
[----:B------:R-:W-:Y:S01]  /*2150*/  @!P4 IMAD.IADD R134, R134, 0x1, -R161 ;  /* 0x000000018686c824 */ /* 0x000fe200078e0aa1 */
[----:B------:R-:W-:Y:S02]  /*2160*/  IADD3 R32, P5, PT, R8, UR5, RZ ;  /* 0x0000000508207c10 */ /* 0x000fe4000ffbe0ff */
[----:B------:R-:W-:Y:S02]  /*2170*/  ISETP.GT.U32.AND P4, PT, R161, R120, PT ;  /* 0x00000078a100720c */ /* 0x000fe40003f84070 */
[----:B------:R-:W-:Y:S02]  /*2180*/  IADD3.X R31, PT, PT, R7, UR6, RZ, P6, !PT ;  /* 0x00000006071f7c10 */ /* 0x000fe4000b7fe4ff */
[----:B------:R-:W-:-:S02]  /*2190*/  LOP3.LUT P6, RZ, R33, 0x1, RZ, 0xc0, !PT ;  /* 0x0000000121ff7812 */ /* 0x000fc400078cc0ff */
[----:B------:R-:W-:Y:S01]  /*21a0*/  IADD3.X R33, PT, PT, R9, UR6, RZ, P5, !PT ;  /* 0x0000000609217c10 */ /* 0x000fe2000affe4ff */
[----:B------:R-:W-:Y:S01]  /*21b0*/  UIMAD UR5, UR14, 0x19, URZ ;  /* 0x000000190e0578a4 */ /* 0x000fe2000f8e02ff */
[----:B------:R-:W-:Y:S01]  /*21c0*/  ISETP.GT.U32.AND P5, PT, R161, R124, PT ;  /* 0x0000007ca100720c */ /* 0x000fe20003fa4070 */
[----:B------:R-:W2:Y:S02]  /*21d0*/  @P3 LDG.E.U8 R226, desc[UR24][R30.64] ;  /* 0x000000181ee23981 */ /* 0x000ea4000c1e1100 */
[----:B------:R-:W-:Y:S02]  /*21e0*/  USHF.R.S32.HI UR6, URZ, 0x1f, UR5 ;  /* 0x0000001fff067899 */ /* 0x000fe40008011405 */
[----:B------:R-:W2:Y:S01]  /*21f0*/  @P3 LDG.E.U8 R228, desc[UR24][R32.64] ;  /* 0x0000001820e43981 */ /* 0x000ea2000c1e1100 */
[----:B------:R-:W-:Y:S01]  /*2200*/  IADD3 R34, P3, PT, R6, UR5, RZ ;  /* 0x0000000506227c10 */ /* 0x000fe2000ff7e0ff */
[----:B------:R-:W-:Y:S01]  /*2210*/  @!P4 IMAD.IADD R120, R120, 0x1, -R161 ;  /* 0x000000017878c824 */ /* 0x000fe200078e0aa1 */
[----:B------:R-:W-:-:S02]  /*2220*/  ISETP.GE.AND P4, PT, R35, RZ, PT ;  /* 0x000000ff2300720c */ /* 0x000fc40003f86270 */
[----:B------:R-:W-:Y:S02]  /*2230*/  IADD3.X R35, PT, PT, R7, UR6, RZ, P3, !PT ;  /* 0x0000000607237c10 */ /* 0x000fe40009ffe4ff */
[----:B------:R-:W-:Y:S01]  /*2240*/  ISETP.GE.U32.AND P3, PT, R36, 0x7fffffde, PT ;  /* 0x7fffffde2400780c */ /* 0x000fe20003f66070 */
[----:B------:R-:W-:Y:S01]  /*2250*/  @!P5 IMAD.IADD R124, R124, 0x1, -R161 ;  /* 0x000000017c7cd824 */ /* 0x000fe200078e0aa1 */
[----:B------:R-:W-:Y:S01]  /*2260*/  IADD3 R36, P5, PT, R8, UR5, RZ ;  /* 0x0000000508247c10 */ /* 0x000fe2000ffbe0ff */
[----:B------:R-:W-:Y:S01]  /*2270*/  USHF.L.U32 UR5, UR14, 0x1, URZ ;  /* 0x000000010e057899 */ /* 0x000fe200080006ff */
[----:B------:R-:W2:Y:S02]  /*2280*/  @P6 LDG.E.U8 R230, desc[UR24][R34.64] ;  /* 0x0000001822e66981 */ /* 0x000ea4000c1e1100 */
[----:B------:R-:W-:Y:S01]  /*2290*/  IADD3.X R37, PT, PT, R9, UR6, RZ, P5, !PT ;  /* 0x0000000609257c10 */ /* 0x000fe2000affe4ff */
[----:B------:R-:W-:Y:S02]  /*22a0*/  USHF.R.S32.HI UR6, URZ, 0x1f, UR5 ;  /* 0x0000001fff067899 */ /* 0x000fe40008011405 */
[----:B------:R-:W-:-:S02]  /*22b0*/  IADD3 R38, P5, PT, R6, UR5, RZ ;  /* 0x0000000506267c10 */ /* 0x000fc4000ffbe0ff */
[----:B------:R-:W2:Y:S01]  /*22c0*/  @P6 LDG.E.U8 R173, desc[UR24][R36.64] ;  /* 0x0000001824ad6981 */ /* 0x000ea2000c1e1100 */
[----:B------:R-:W-:Y:S02]  /*22d0*/  ISETP.GE.U32.AND P6, PT, R39, 0x7fffffd6, PT ;  /* 0x7fffffd62700780c */ /* 0x000fe40003fc6070 */
[----:B------:R-:W-:Y:S02]  /*22e0*/  IADD3.X R39, PT, PT, R7, UR6, RZ, P5, !PT ;  /* 0x0000000607277c10 */ /* 0x000fe4000affe4ff */
[----:B------:R-:W-:Y:S01]  /*22f0*/  IADD3 R40, P5, PT, R8, UR5, RZ ;  /* 0x0000000508287c10 */ /* 0x000fe2000ffbe0ff */
[----:B------:R-:W-:Y:S02]  /*2300*/  UIMAD UR5, UR14, 0xa, URZ ;  /* 0x0000000a0e0578a4 */ /* 0x000fe4000f8e02ff */
[----:B------:R-:W2:Y:S01]  /*2310*/  @!P3 LDG.E.U8 R212, desc[UR24][R38.64] ;  /* 0x0000001826d4b981 */ /* 0x000ea2000c1e1100 */
[----:B------:R-:W-:Y:S01]  /*2320*/  IADD3.X R41, PT, PT, R9, UR6, RZ, P5, !PT ;  /* 0x0000000609297c10 */ /* 0x000fe2000affe4ff */
[----:B------:R-:W-:-:S02]  /*2330*/  USHF.R.S32.HI UR6, URZ, 0x1f, UR5 ;  /* 0x0000001fff067899 */ /* 0x000fc40008011405 */
[----:B------:R-:W-:Y:S02]  /*2340*/  IADD3 R42, P5, PT, R6, UR5, RZ ;  /* 0x00000005062a7c10 */ /* 0x000fe4000ffbe0ff */
[----:B------:R-:W2:Y:S01]  /*2350*/  @!P3 LDG.E.U8 R214, desc[UR24][R40.64] ;  /* 0x0000001828d6b981 */ /* 0x000ea2000c1e1100 */
[----:B------:R-:W-:Y:S02]  /*2360*/  IADD3 R44, P3, PT, R8, UR5, RZ ;  /* 0x00000005082c7c10 */ /* 0x000fe4000ff7e0ff */
[----:B------:R-:W-:Y:S01]  /*2370*/  IADD3.X R43, PT, PT, R7, UR6, RZ, P5, !PT ;  /* 0x00000006072b7c10 */ /* 0x000fe2000affe4ff */
[----:B------:R-:W-:Y:S01]  /*2380*/  UIMAD UR5, UR14, 0x12, URZ ;  /* 0x000000120e0578a4 */ /* 0x000fe2000f8e02ff */
[----:B------:R-:W-:Y:S02]  /*2390*/  ISETP.GE.AND P5, PT, R45, RZ, PT ;  /* 0x000000ff2d00720c */ /* 0x000fe40003fa6270 */
[----:B------:R-:W-:Y:S02]  /*23a0*/  IADD3.X R45, PT, PT, R9, UR6, RZ, P3, !PT ;  /* 0x00000006092d7c10 */ /* 0x000fe40009ffe4ff */
[--C-:B------:R-:W-:Y:S01]  /*23b0*/  SHF.R.U32.HI R46, RZ, 0xd, R156.reuse ;  /* 0x0000000dff2e7819 */ /* 0x100fe2000001169c */
[----:B------:R-:W-:Y:S01]  /*23c0*/  USHF.R.S32.HI UR6, URZ, 0x1f, UR5 ;  /* 0x0000001fff067899 */ /* 0x000fe20008011405 */
[----:B------:R-:W2:Y:S01]  /*23d0*/  @!P6 LDG.E.U8 R216, desc[UR24][R42.64] ;  /* 0x000000182ad8e981 */ /* 0x000ea2000c1e1100 */
[----:B------:R-:W-:-:S02]  /*23e0*/  SHF.R.U32.HI R48, RZ, 0x5, R156 ;  /* 0x00000005ff307819 */ /* 0x000fc4000001169c */
[----:B------:R-:W-:Y:S01]  /*23f0*/  LOP3.LUT P3, RZ, R46, 0x1, RZ, 0xc0, !PT ;  /* 0x000000012eff7812 */ /* 0x000fe2000786c0ff */
[----:B------:R-:W2:Y:S01]  /*2400*/  @!P6 LDG.E.U8 R218, desc[UR24][R44.64] ;  /* 0x000000182cdae981 */ /* 0x000ea2000c1e1100 */
[----:B------:R-:W-:Y:S01]  /*2410*/  IADD3 R46, P6, PT, R6, UR5, RZ ;  /* 0x00000005062e7c10 */ /* 0x000fe2000ffde0ff */
[----:B------:R-:W-:Y:S01]  /*2420*/  @!P0 IMAD.MOV R123, RZ, RZ, -R123 ;  /* 0x000000ffff7b8224 */ /* 0x000fe200078e0a7b */
[----:B------:R-:W-:Y:S02]  /*2430*/  LOP3.LUT P0, RZ, R48, 0x1, RZ, 0xc0, !PT ;  /* 0x0000000130ff7812 */ /* 0x000fe4000780c0ff */
[----:B------:R-:W-:Y:S02]  /*2440*/  IADD3.X R47, PT, PT, R7, UR6, RZ, P6, !PT ;  /* 0x00000006072f7c10 */ /* 0x000fe4000b7fe4ff */
[----:B------:R-:W-:Y:S01]  /*2450*/  IADD3 R48, P6, PT, R8, UR5, RZ ;  /* 0x0000000508307c10 */ /* 0x000fe2000ffde0ff */
[----:B------:R-:W-:-:S03]  /*2460*/  UIMAD UR5, UR14, 0x1a, URZ ;  /* 0x0000001a0e0578a4 */ /* 0x000fc6000f8e02ff */
[----:B------:R-:W-:Y:S01]  /*2470*/  IADD3.X R49, PT, PT, R9, UR6, RZ, P6, !PT ;  /* 0x0000000609317c10 */ /* 0x000fe2000b7fe4ff */
[----:B------:R-:W-:Y:S01]  /*2480*/  USHF.R.S32.HI UR6, URZ, 0x1f, UR5 ;  /* 0x0000001fff067899 */ /* 0x000fe20008011405 */
[----:B------:R-:W2:Y:S01]  /*2490*/  @P3 LDG.E.U8 R174, desc[UR24][R46.64] ;  /* 0x000000182eae3981 */ /* 0x000ea2000c1e1100 */
[----:B------:R-:W-:-:S03]  /*24a0*/  IADD3 R50, P6, PT, R6, UR5, RZ ;  /* 0x0000000506327c10 */ /* 0x000fc6000ffde0ff */
[----:B------:R-:W2:Y:S01]  /*24b0*/  @P3 LDG.E.U8 R206, desc[UR24][R48.64] ;  /* 0x0000001830ce3981 */ /* 0x000ea2000c1e1100 */
[----:B------:R-:W-:Y:S02]  /*24c0*/  ISETP.GE.U32.AND P3, PT, R51, 0x7fffffdd, PT ;  /* 0x7fffffdd3300780c */ /* 0x000fe40003f66070 */
[----:B------:R-:W-:Y:S02]  /*24d0*/  IADD3.X R51, PT, PT, R7, UR6, RZ, P6, !PT ;  /* 0x0000000607337c10 */ /* 0x000fe4000b7fe4ff */
[----:B------:R-:W-:Y:S01]  /*24e0*/  IADD3 R52, P6, PT, R8, UR5, RZ ;  /* 0x0000000508347c10 */ /* 0x000fe2000ffde0ff */
[----:B------:R-:W-:Y:S02]  /*24f0*/  UIMAD UR5, UR14, 0x3, URZ ;  /* 0x000000030e0578a4 */ /* 0x000fe4000f8e02ff */
[----:B------:R-:W2:Y:S01]  /*2500*/  @P0 LDG.E.U8 R208, desc[UR24][R50.64] ;  /* 0x0000001832d00981 */ /* 0x000ea2000c1e1100 */
[----:B------:R-:W-:Y:S01]  /*2510*/  IADD3.X R53, PT, PT, R9, UR6, RZ, P6, !PT ;  /* 0x0000000609357c10 */ /* 0x000fe2000b7fe4ff */
[----:B------:R-:W-:-:S02]  /*2520*/  USHF.R.S32.HI UR6, URZ, 0x1f, UR5 ;  /* 0x0000001fff067899 */ /* 0x000fc40008011405 */
[----:B------:R-:W-:Y:S02]  /*2530*/  IADD3 R54, P6, PT, R6, UR5, RZ ;  /* 0x0000000506367c10 */ /* 0x000fe4000ffde0ff */
[----:B------:R-:W2:Y:S01]  /*2540*/  @P0 LDG.E.U8 R210, desc[UR24][R52.64] ;  /* 0x0000001834d20981 */ /* 0x000ea2000c1e1100 */
[----:B------:R-:W-:Y:S02]  /*2550*/  IADD3 R56, P0, PT, R8, UR5, RZ ;  /* 0x0000000508387c10 */ /* 0x000fe4000ff1e0ff */
[----:B------:R-:W-:Y:S01]  /*2560*/  IADD3.X R55, PT, PT, R7, UR6, RZ, P6, !PT ;  /* 0x0000000607377c10 */ /* 0x000fe2000b7fe4ff */
[----:B------:R-:W-:Y:S01]  /*2570*/  UIMAD UR5, UR14, 0xb, URZ ;  /* 0x0000000b0e0578a4 */ /* 0x000fe2000f8e02ff */
[----:B------:R-:W-:Y:S02]  /*2580*/  ISETP.GE.AND P6, PT, R57, RZ, PT ;  /* 0x000000ff3900720c */ /* 0x000fe40003fc6270 */
[----:B------:R-:W-:Y:S01]  /*2590*/  IADD3.X R57, PT, PT, R9, UR6, RZ, P0, !PT ;  /* 0x0000000609397c10 */ /* 0x000fe200087fe4ff */
[----:B------:R-:W-:Y:S01]  /*25a0*/  USHF.R.S32.HI UR6, URZ, 0x1f, UR5 ;  /* 0x0000001fff067899 */ /* 0x000fe20008011405 */
[----:B------:R-:W-:Y:S01]  /*25b0*/  ISETP.GE.U32.AND P0, PT, R58, 0x7fffffd5, PT ;  /* 0x7fffffd53a00780c */ /* 0x000fe20003f06070 */
[----:B------:R-:W2:Y:S01]  /*25c0*/  @!P3 LDG.E.U8 R245, desc[UR24][R54.64] ;  /* 0x0000001836f5b981 */ /* 0x000ea2000c1e1100 */
[----:B------:R-:W-:-:S03]  /*25d0*/  SHF.R.U32.HI R60, RZ, 0xc, R156 ;  /* 0x0000000cff3c7819 */ /* 0x000fc6000001169c */
[----:B------:R-:W2:Y:S01]  /*25e0*/  @!P3 LDG.E.U8 R247, desc[UR24][R56.64] ;  /* 0x0000001838f7b981 */ /* 0x000ea2000c1e1100 */
[----:B------:R-:W-:Y:S01]  /*25f0*/  IADD3 R58, P3, PT, R6, UR5, RZ ;  /* 0x00000005063a7c10 */ /* 0x000fe2000ff7e0ff */
[----:B------:R-:W-:-:S03]  /*2600*/  @!P4 IMAD.MOV R125, RZ, RZ, -R125 ;  /* 0x000000ffff7dc224 */ /* 0x000fc600078e0a7d */
[----:B------:R-:W-:Y:S02]  /*2610*/  IADD3.X R59, PT, PT, R7, UR6, RZ, P3, !PT ;  /* 0x00000006073b7c10 */ /* 0x000fe40009ffe4ff */
[----:B------:R-:W-:Y:S02]  /*2620*/  LOP3.LUT P3, RZ, R60, 0x1, RZ, 0xc0, !PT ;  /* 0x000000013cff7812 */ /* 0x000fe4000786c0ff */
[----:B------:R-:W-:Y:S01]  /*2630*/  IADD3 R60, P4, PT, R8, UR5, RZ ;  /* 0x00000005083c7c10 */ /* 0x000fe2000ff9e0ff */
[----:B------:R-:W-:Y:S01]  /*2640*/  UIMAD UR5, UR14, 0x13, URZ ;  /* 0x000000130e0578a4 */ /* 0x000fe2000f8e02ff */
[----:B------:R-:W-:Y:S01]  /*2650*/  SHF.R.U32.HI R63, RZ, 0x4, R156 ;  /* 0x00000004ff3f7819 */ /* 0x000fe2000001169c */
[----:B------:R-:W2:Y:S01]  /*2660*/  @!P0 LDG.E.U8 R249, desc[UR24][R58.64] ;  /* 0x000000183af98981 */ /* 0x000ea2000c1e1100 */
[----:B------:R-:W-:Y:S01]  /*2670*/  IADD3.X R61, PT, PT, R9, UR6, RZ, P4, !PT ;  /* 0x00000006093d7c10 */ /* 0x000fe2000a7fe4ff */
[----:B------:R-:W-:Y:S02]  /*2680*/  USHF.R.S32.HI UR6, URZ, 0x1f, UR5 ;  /* 0x0000001fff067899 */ /* 0x000fe40008011405 */
[----:B------:R-:W-:-:S02]  /*2690*/  IADD3 R62, P4, PT, R6, UR5, RZ ;  /* 0x00000005063e7c10 */ /* 0x000fc4000ff9e0ff */
[----:B------:R-:W2:Y:S01]  /*26a0*/  @!P0 LDG.E.U8 R251, desc[UR24][R60.64] ;  /* 0x000000183cfb8981 */ /* 0x000ea2000c1e1100 */
[----:B------:R-:W-:Y:S02]  /*26b0*/  LOP3.LUT P0, RZ, R63, 0x1, RZ, 0xc0, !PT ;  /* 0x000000013fff7812 */ /* 0x000fe4000780c0ff */
        /* <DEDUP_REMOVED lines=10> */
[----:B------:R-:W-:Y:S01]  /*2760*/  USHF.L.U32 UR5, UR14, 0x2, URZ ;  /* 0x000000020e057899 */ /* 0x000fe200080006ff */
[----:B------:R-:W-:Y:S02]  /*2770*/  ISETP.GE.AND P4, PT, R69, RZ, PT ;  /* 0x000000ff4500720c */ /* 0x000fe40003f86270 */
[----:B------:R-:W-:Y:S01]  /*2780*/  IADD3.X R69, PT, PT, R9, UR6, RZ, P3, !PT ;  /* 0x0000000609457c10 */ /* 0x000fe20009ffe4ff */
[----:B------:R-:W-:Y:S01]  /*2790*/  USHF.R.S32.HI UR6, URZ, 0x1f, UR5 ;  /* 0x0000001fff067899 */ /* 0x000fe20008011405 */
[----:B------:R-:W-:Y:S01]  /*27a0*/  ISETP.GE.U32.AND P3, PT, R70, 0x7fffffdc, PT ;  /* 0x7fffffdc4600780c */ /* 0x000fe20003f66070 */
[----:B------:R-:W2:Y:S04]  /*27b0*/  @P0 LDG.E.U8 R239, desc[UR24][R66.64] ;  /* 0x0000001842ef0981 */ /* 0x000ea8000c1e1100 */
[----:B------:R-:W2:Y:S01]  /*27c0*/  @P0 LDG.E.U8 R241, desc[UR24][R68.64] ;  /* 0x0000001844f10981 */ /* 0x000ea2000c1e1100 */
[----:B------:R-:W-:Y:S01]  /*27d0*/  IADD3 R70, P0, PT, R6, UR5, RZ ;  /* 0x0000000506467c10 */ /* 0x000fe2000ff1e0ff */
[----:B------:R-:W-:-:S03]  /*27e0*/  @!P5 IMAD.MOV R129, RZ, RZ, -R129 ;  /* 0x000000ffff81d224 */ /* 0x000fc600078e0a81 */
[----:B------:R-:W-:Y:S02]  /*27f0*/  IADD3.X R71, PT, PT, R7, UR6, RZ, P0, !PT ;  /* 0x0000000607477c10 */ /* 0x000fe400087fe4ff */
[----:B------:R-:W-:Y:S02]  /*2800*/  ISETP.GE.U32.AND P0, PT, R72, 0x7fffffd4, PT ;  /* 0x7fffffd44800780c */ /* 0x000fe40003f06070 */
        /* <DEDUP_REMOVED lines=22> */
[----:B------:R-:W-:Y:S01]  /*2970*/  SHF.R.U32.HI R82, RZ, 0x3, R156 ;  /* 0x00000003ff527819 */ /* 0x000fe2000001169c */
[----:B------:R-:W-:Y:S01]  /*2980*/  USHF.R.S32.HI UR6, URZ, 0x1f, UR5 ;  /* 0x0000001fff067899 */ /* 0x000fe20008011405 */
[----:B------:R-:W2:Y:S02]  /*2990*/  @P3 LDG.E.U8 R176, desc[UR24][R78.64] ;  /* 0x000000184eb03981 */ /* 0x000ea4000c1e1100 */
[----:B------:R-:W-:-:S02]  /*29a0*/  LOP3.LUT P0, RZ, R82, 0x1, RZ, 0xc0, !PT ;  /* 0x0000000152ff7812 */ /* 0x000fc4000780c0ff */
[----:B------:R-:W2:Y:S01]  /*29b0*/  @P3 LDG.E.U8 R192, desc[UR24][R80.64] ;  /* 0x0000001850c03981 */ /* 0x000ea2000c1e1100 */
[----:B------:R-:W-:Y:S01]  /*29c0*/  IADD3 R82, P3, PT, R6, UR5, RZ ;  /* 0x0000000506527c10 */ /* 0x000fe2000ff7e0ff */
[----:B------:R-:W-:-:S03]  /*29d0*/  @!P6 IMAD.MOV R141, RZ, RZ, -R141 ;  /* 0x000000ffff8de224 */ /* 0x000fc600078e0a8d */
[----:B------:R-:W-:Y:S02]  /*29e0*/  IADD3.X R83, PT, PT, R7, UR6, RZ, P3, !PT ;  /* 0x0000000607537c10 */ /* 0x000fe40009ffe4ff */
[----:B------:R-:W-:Y:S02]  /*29f0*/  ISETP.GE.U32.AND P3, PT, R84, 0x7fffffdb, PT ;  /* 0x7fffffdb5400780c */ /* 0x000fe40003f66070 */
[----:B------:R-:W-:Y:S01]  /*2a00*/  IADD3 R84, P6, PT, R8, UR5, RZ ;  /* 0x0000000508547c10 */ /* 0x000fe2000ffde0ff */
[----:B------:R-:W-:Y:S01]  /*2a10*/  UIMAD UR5, UR14, 0x5, URZ ;  /* 0x000000050e0578a4 */ /* 0x000fe2000f8e02ff */
        /* <DEDUP_REMOVED lines=21> */
[----:B------:R-:W2:Y:S01]  /*2b70*/  @!P0 LDG.E.U8 R233, desc[UR24][R90.64] ;  /* 0x000000185ae98981 */ /* 0x000ea2000c1e1100 */
[----:B------:R-:W-:Y:S01]  /*2b80*/  IMAD.MOV.U32 R151, RZ, RZ, R96 ;  /* 0x000000ffff977224 */ /* 0x000fe200078e0060 */
[----:B------:R-:W-:-:S02]  /*2b90*/  LOP3.LUT P3, RZ, R94, 0x1, RZ, 0xc0, !PT ;  /* 0x000000015eff7812 */ /* 0x000fc4000786c0ff */
[----:B------:R-:W2:Y:S01]  /*2ba0*/  @!P0 LDG.E.U8 R235, desc[UR24][R92.64] ;  /* 0x000000185ceb8981 */ /* 0x000ea2000c1e1100 */
[----:B------:R-:W-:Y:S02]  /*2bb0*/  IADD3 R94, P0, PT, R6, UR5, RZ ;  /* 0x00000005065e7c10 */ /* 0x000fe4000ff1e0ff */
[----:B------:R-:W-:Y:S01]  /*2bc0*/  SHF.R.U32.HI R96, RZ, 0x2, R156 ;  /* 0x00000002ff607819 */ /* 0x000fe2000001169c */
[----:B------:R-:W-:Y:S01]  /*2bd0*/  @!P4 IMAD.MOV R151, RZ, RZ, -R151 ;  /* 0x000000ffff97c224 */ /* 0x000fe200078e0a97 */
[----:B------:R-:W-:Y:S02]  /*2be0*/  IADD3.X R95, PT, PT, R7, UR6, RZ, P0, !PT ;  /* 0x00000006075f7c10 */ /* 0x000fe400087fe4ff */
[----:B------:R-:W-:Y:S02]  /*2bf0*/  LOP3.LUT P4, RZ, R96, 0x1, RZ, 0xc0, !PT ;  /* 0x0000000160ff7812 */ /* 0x000fe4000788c0ff */
[----:B------:R-:W-:Y:S01]  /*2c00*/  IADD3 R96, P0, PT, R8, UR5, RZ ;  /* 0x0000000508607c10 */ /* 0x000fe2000ff1e0ff */
[----:B------:R-:W-:Y:S01]  /*2c10*/  UIMAD UR5, UR14, 0x1d, URZ ;  /* 0x0000001d0e0578a4 */ /* 0x000fe2000f8e02ff */
[----:B------:R-:W2:Y:S02]  /*2c20*/  @P3 LDG.E.U8 R127, desc[UR24][R94.64] ;  /* 0x000000185e7f3981 */ /* 0x000ea4000c1e1100 */
[----:B------:R-:W-:Y:S01]  /*2c30*/  IADD3.X R97, PT, PT, R9, UR6, RZ, P0, !PT ;  /* 0x0000000609617c10 */ /* 0x000fe200087fe4ff */
[----:B------:R-:W-:-:S02]  /*2c40*/  USHF.R.S32.HI UR6, URZ, 0x1f, UR5 ;  /* 0x0000001fff067899 */ /* 0x000fc40008011405 */
[----:B------:R-:W-:Y:S02]  /*2c50*/  IADD3 R98, P0, PT, R6, UR5, RZ ;  /* 0x0000000506627c10 */ /* 0x000fe4000ff1e0ff */
        /* <DEDUP_REMOVED lines=14> */
[----:B------:R-:W-:Y:S02]  /*2d40*/  PRMT R184, RZ, 0x7610, R184 ;  /* 0x00007610ffb87816 */ /* 0x000fe400000000b8 */
[----:B------:R-:W-:-:S02]  /*2d50*/  PRMT R186, RZ, 0x7610, R186 ;  /* 0x00007610ffba7816 */ /* 0x000fc400000000ba */
        /* <DEDUP_REMOVED lines=12> */
[----:B------:R-:W-:Y:S02]  /*2e20*/  PRMT R188, RZ, 0x7610, R188 ;  /* 0x00007610ffbc7816 */ /* 0x000fe400000000bc */
[----:B------:R-:W-:Y:S02]  /*2e30*/  PRMT R190, RZ, 0x7610, R190 ;  /* 0x00007610ffbe7816 */ /* 0x000fe400000000be */
[----:B------:R-:W-:Y:S01]  /*2e40*/  IADD3.X R109, PT, PT, R9, UR6, RZ, P5, !PT ;  /* 0x00000006096d7c10 */ /* 0x000fe2000affe4ff */
[----:B------:R-:W-:Y:S01]  /*2e50*/  USHF.R.S32.HI UR6, URZ, 0x1f, UR5 ;  /* 0x0000001fff067899 */ /* 0x000fe20008011405 */
[----:B------:R-:W-:Y:S01]  /*2e60*/  SHF.R.U32.HI R111, RZ, 0x1, R156 ;  /* 0x00000001ff6f7819 */ /* 0x000fe2000001169c */
[----:B------:R-:W2:Y:S01]  /*2e70*/  @!P4 LDG.E.U8 R188, desc[UR24][R106.64] ;  /* 0x000000186abcc981 */ /* 0x000ea2000c1e1100 */
[----:B------:R-:W-:-:S03]  /*2e80*/  IADD3 R110, P5, PT, R6, UR5, RZ ;  /* 0x00000005066e7c10 */ /* 0x000fc6000ffbe0ff */
[----:B------:R-:W2:Y:S01]  /*2e90*/  @!P4 LDG.E.U8 R190, desc[UR24][R108.64] ;  /* 0x000000186cbec981 */ /* 0x000ea2000c1e1100 */
[----:B------:R-:W-:Y:S02]  /*2ea0*/  LOP3.LUT P4, RZ, R111, 0x1, RZ, 0xc0, !PT ;  /* 0x000000016fff7812 */ /* 0x000fe4000788c0ff */
[----:B------:R-:W-:Y:S02]  /*2eb0*/  IADD3.X R111, PT, PT, R7, UR6, RZ, P5, !PT ;  /* 0x00000006076f7c10 */ /* 0x000fe4000affe4ff */
[----:B------:R-:W-:Y:S01]  /*2ec0*/  IADD3 R112, P5, PT, R8, UR5, RZ ;  /* 0x0000000508707c10 */ /* 0x000fe2000ffbe0ff */
[----:B------:R-:W-:Y:S01]  /*2ed0*/  UIMAD UR5, UR14, 0x1e, URZ ;  /* 0x0000001e0e0578a4 */ /* 0x000fe2000f8e02ff */
[----:B------:R-:W-:Y:S02]  /*2ee0*/  PRMT R126, RZ, 0x7610, R126 ;  /* 0x00007610ff7e7816 */ /* 0x000fe4000000007e */
[----:B------:R-:W-:Y:S02]  /*2ef0*/  PRMT R178, RZ, 0x7610, R178 ;  /* 0x00007610ffb27816 */ /* 0x000fe400000000b2 */
[----:B------:R-:W-:Y:S01]  /*2f00*/  IADD3.X R113, PT, PT, R9, UR6, RZ, P5, !PT ;  /* 0x0000000609717c10 */ /* 0x000fe2000affe4ff */
[----:B------:R-:W-:Y:S01]  /*2f10*/  USHF.R.S32.HI UR6, URZ, 0x1f, UR5 ;  /* 0x0000001fff067899 */ /* 0x000fe20008011405 */
[----:B------:R-:W2:Y:S01]  /*2f20*/  @P3 LDG.E.U8 R126, desc[UR24][R110.64] ;  /* 0x000000186e7e3981 */ /* 0x000ea2000c1e1100 */
[----:B------:R-:W-:-:S03]  /*2f30*/  IADD3 R114, P5, PT, R6, UR5, RZ ;  /* 0x0000000506727c10 */ /* 0x000fc6000ffbe0ff */
[----:B------:R-:W2:Y:S01]  /*2f40*/  @P3 LDG.E.U8 R178, desc[UR24][R112.64] ;  /* 0x0000001870b23981 */ /* 0x000ea2000c1e1100 */
[----:B------:R-:W-:Y:S02]  /*2f50*/  IADD3 R116, P3, PT, R8, UR5, RZ ;  /* 0x0000000508747c10 */ /* 0x000fe4000ff7e0ff */
[----:B------:R-:W-:Y:S02]  /*2f60*/  LOP3.LUT R118, R117, 0x1f, RZ, 0xc0, !PT ;  /* 0x0000001f75767812 */ /* 0x000fe400078ec0ff */
[----:B------:R-:W-:Y:S02]  /*2f70*/  PRMT R180, RZ, 0x7610, R180 ;  /* 0x00007610ffb47816 */ /* 0x000fe400000000b4 */
[----:B------:R-:W-:Y:S02]  /*2f80*/  PRMT R182, RZ, 0x7610, R182 ;  /* 0x00007610ffb67816 */ /* 0x000fe400000000b6 */
[----:B------:R-:W-:Y:S02]  /*2f90*/  IADD3.X R115, PT, PT, R7, UR6, RZ, P5, !PT ;  /* 0x0000000607737c10 */ /* 0x000fe4000affe4ff */
[----:B------:R-:W-:-:S03]  /*2fa0*/  IADD3.X R117, PT, PT, R9, UR6, RZ, P3, !PT ;  /* 0x0000000609757c10 */ /* 0x000fc60009ffe4ff */
[----:B------:R-:W2:Y:S01]  /*2fb0*/  @P4 LDG.E.U8 R180, desc[UR24][R114.64] ;  /* 0x0000001872b44981 */ /* 0x000ea2000c1e1100 */
[----:B------:R-:W-:-:S03]  /*2fc0*/  ISETP.GE.AND P5, PT, R139, RZ, PT ;  /* 0x000000ff8b00720c */ /* 0x000fc60003fa6270 */
[----:B------:R-:W2:Y:S01]  /*2fd0*/  @P4 LDG.E.U8 R182, desc[UR24][R116.64] ;  /* 0x0000001874b64981 */ /* 0x000ea2000c1e1100 */
[----:B------:R-:W-:Y:S01]  /*2fe0*/  ISETP.GE.AND P4, PT, R135, RZ, PT ;  /* 0x000000ff8700720c */ /* 0x000fe20003f86270 */
[----:B------:R-:W-:Y:S01]  /*2ff0*/  @!P0 IMAD.MOV R136, RZ, RZ, -R136 ;  /* 0x000000ffff888224 */ /* 0x000fe200078e0a88 */
[----:B------:R-:W-:Y:S02]  /*3000*/  ISETP.GE.AND P3, PT, R137, RZ, PT ;  /* 0x000000ff8900720c */ /* 0x000fe40003f66270 */
[----:B------:R-:W-:Y:S01]  /*3010*/  ISETP.GE.AND P0, PT, R131, RZ, PT ;  /* 0x000000ff8300720c */ /* 0x000fe20003f06270 */
[----:B------:R-:W-:Y:S02]  /*3020*/  IMAD.MOV.U32 R147, RZ, RZ, R134 ;  /* 0x000000ffff937224 */ /* 0x000fe400078e0086 */
[----:B------:R-:W-:Y:S01]  /*3030*/  IMAD.MOV.U32 R145, RZ, RZ, R132 ;  /* 0x000000ffff917224 */ /* 0x000fe200078e0084 */
[----:B------:R-:W-:Y:S01]  /*3040*/  LOP3.LUT R166, RZ, R119, RZ, 0x33, !PT ;  /* 0x00000077ffa67212 */ /* 0x000fe200078e33ff */
[----:B------:R-:W-:-:S02]  /*3050*/  IMAD.MOV.U32 R135, RZ, RZ, R130 ;  /* 0x000000ffff877224 */ /* 0x000fc400078e0082 */
[----:B------:R-:W-:Y:S02]  /*3060*/  @!P5 IMAD.MOV R145, RZ, RZ, -R145 ;  /* 0x000000ffff91d224 */ /* 0x000fe400078e0a91 */
[----:B------:R-:W-:Y:S01]  /*3070*/  @!P4 IMAD.MOV R147, RZ, RZ, -R147 ;  /* 0x000000ffff93c224 */ /* 0x000fe200078e0a93 */
[----:B------:R-:W-:Y:S01]  /*3080*/  ISETP.NE.AND P4, PT, R119, RZ, PT ;  /* 0x000000ff7700720c */ /* 0x000fe20003f85270 */
[----:B------:R-:W-:Y:S01]  /*3090*/  IMAD.MOV.U32 R137, RZ, RZ, R122 ;  /* 0x000000ffff897224 */ /* 0x000fe200078e007a */
[----:B------:R-:W-:Y:S01]  /*30a0*/  ISETP.GE.AND P5, PT, R133, RZ, PT ;  /* 0x000000ff8500720c */ /* 0x000fe20003fa6270 */
[----:B------:R-:W-:Y:S01]  /*30b0*/  VIADD R119, R121, 0x1f ;  /* 0x0000001f79777836 */ /* 0x000fe20000000000 */
[----:B------:R-:W-:Y:S01]  /*30c0*/  SEL R123, R166, R123, !P4 ;  /* 0x0000007ba67b7207 */ /* 0x000fe20006000000 */
[----:B------:R-:W-:Y:S01]  /*30d0*/  @!P3 IMAD.MOV R135, RZ, RZ, -R135 ;  /* 0x000000ffff87b224 */ /* 0x000fe200078e0a87 */
[----:B------:R-:W-:Y:S01]  /*30e0*/  ISETP.GE.AND P3, PT, R128, RZ, PT ;  /* 0x000000ff8000720c */ /* 0x000fe20003f66270 */
[----:B------:R-:W-:Y:S01]  /*30f0*/  @!P0 IMAD.MOV R137, RZ, RZ, -R137 ;  /* 0x000000ffff898224 */ /* 0x000fe200078e0a89 */
[----:B------:R-:W-:Y:S01]  /*3100*/  ISETP.GT.AND P0, PT, R119, 0x1f, PT ;  /* 0x0000001f7700780c */ /* 0x000fe20003f04270 */
[----:B------:R-:W-:-:S02]  /*3110*/  IMAD R169, R118, UR15, RZ ;  /* 0x0000000f76a97c24 */ /* 0x000fc4000f8e02ff */
[----:B------:R-:W-:Y:S01]  /*3120*/  IMAD.MOV.U32 R149, RZ, RZ, R120 ;  /* 0x000000ffff957224 */ /* 0x000fe200078e0078 */
[----:B------:R-:W-:Y:S01]  /*3130*/  ISETP.LT.AND P0, PT, R118, R121, P0 ;  /* 0x000000797600720c */ /* 0x000fe20000701270 */
[----:B------:R-:W-:Y:S01]  /*3140*/  @!P6 IMAD.MOV R138, RZ, RZ, -R138 ;  /* 0x000000ffff8ae224 */ /* 0x000fe200078e0a8a */
[----:B------:R-:W-:Y:S01]  /*3150*/  IADD3 R168, P6, PT, R169, UR18, RZ ;  /* 0x00000012a9a87c10 */ /* 0x000fe2000ffde0ff */
[C---:B------:R-:W-:Y:S01]  /*3160*/  VIADD R120, R121.reuse, 0xfffffff8 ;  /* 0xfffffff879787836 */ /* 0x040fe20000000000 */
[----:B------:R-:W-:Y:S01]  /*3170*/  SEL R125, R166, R125, !P4 ;  /* 0x0000007da67d7207 */ /* 0x000fe20006000000 */
[----:B------:R-:W-:Y:S02]  /*3180*/  VIADD R128, R121, 0xfffffff0 ;  /* 0xfffffff079807836 */ /* 0x000fe40000000000 */
[----:B-1----:R-:W-:Y:S01]  /*3190*/  IMAD R121, R123, UR16, RZ ;  /* 0x000000107b797c24 */ /* 0x002fe2000f8e02ff */
[----:B------:R-:W-:Y:S01]  /*31a0*/  UIMAD UR5, UR14, 0x7, URZ ;  /* 0x000000070e0578a4 */ /* 0x000fe2000f8e02ff */
[----:B------:R-:W-:Y:S01]  /*31b0*/  @!P5 IMAD.MOV R149, RZ, RZ, -R149 ;  /* 0x000000ffff95d224 */ /* 0x000fe200078e0a95 */
[----:B------:R-:W-:Y:S01]  /*31c0*/  LEA.HI.X.SX32 R169, R169, UR19, 0x1, P6 ;  /* 0x00000013a9a97c11 */ /* 0x000fe2000b0f0eff */
[----:B------:R-:W-:Y:S01]  /*31d0*/  IMAD.MOV.U32 R139, RZ, RZ, R124 ;  /* 0x000000ffff8b7224 */ /* 0x000fe200078e007c */
[----:B------:R-:W-:Y:S01]  /*31e0*/  ISETP.GE.U32.AND P5, PT, R120, 0x7fffffd9, PT ;  /* 0x7fffffd97800780c */ /* 0x000fe20003fa6070 */
[----:B------:R-:W-:Y:S01]  /*31f0*/  IMAD R125, R125, UR16, RZ ;  /* 0x000000107d7d7c24 */ /* 0x000fe2000f8e02ff */
[----:B------:R-:W-:-:S02]  /*3200*/  SEL R129, R166, R129, !P4 ;  /* 0x00000081a6817207 */ /* 0x000fc40006000000 */
[-C--:B------:R-:W-:Y:S01]  /*3210*/  IADD3 R120, P6, PT, R121, R168.reuse, RZ ;  /* 0x000000a879787210 */ /* 0x080fe20007fde0ff */
[----:B------:R-:W-:Y:S01]  /*3220*/  USHF.R.S32.HI UR9, URZ, 0x1f, UR5 ;  /* 0x0000001fff097899 */ /* 0x000fe20008011405 */
[----:B------:R-:W-:Y:S01]  /*3230*/  @!P3 IMAD.MOV R139, RZ, RZ, -R139 ;  /* 0x000000ffff8bb224 */ /* 0x000fe200078e0a8b */
[----:B------:R-:W-:Y:S01]  /*3240*/  IADD3 R122, P3, PT, R6, UR5, RZ ;  /* 0x00000005067a7c10 */ /* 0x000fe2000ff7e0ff */
[----:B------:R-:W-:Y:S01]  /*3250*/  IMAD R129, R129, UR16, RZ ;  /* 0x0000001081817c24 */ /* 0x000fe2000f8e02ff */
[----:B------:R-:W-:Y:S02]  /*3260*/  LEA.HI.X.SX32 R121, R121, R169, 0x1, P6 ;  /* 0x000000a979797211 */ /* 0x000fe400030f0eff */
[----:B------:R-:W-:Y:S02]  /*3270*/  SEL R131, R166, R151, !P4 ;  /* 0x00000097a6837207 */ /* 0x000fe40006000000 */
[----:B------:R-:W-:Y:S02]  /*3280*/  IADD3 R124, P6, PT, R125, R168, RZ ;  /* 0x000000a87d7c7210 */ /* 0x000fe40007fde0ff */
[----:B------:R-:W-:Y:S01]  /*3290*/  IADD3.X R123, PT, PT, R7, UR9, RZ, P3, !PT ;  /* 0x00000009077b7c10 */ /* 0x000fe20009ffe4ff */
[----:B------:R-:W-:Y:S01]  /*32a0*/  IMAD R131, R131, UR16, RZ ;  /* 0x0000001083837c24 */ /* 0x000fe2000f8e02ff */
[----:B------:R-:W-:-:S02]  /*32b0*/  ISETP.GE.U32.AND P3, PT, R128, 0x7fffffd1, PT ;  /* 0x7fffffd18000780c */ /* 0x000fc40003f66070 */
[-C--:B------:R-:W-:Y:S02]  /*32c0*/  LEA.HI.X.SX32 R125, R125, R169.reuse, 0x1, P6 ;  /* 0x000000a97d7d7211 */ /* 0x080fe400030f0eff */
[C---:B------:R-:W-:Y:S02]  /*32d0*/  IADD3 R128, P6, PT, R129.reuse, R168, RZ ;  /* 0x000000a881807210 */ /* 0x040fe40007fde0ff */
[C---:B------:R-:W-:Y:S02]  /*32e0*/  SEL R133, R166.reuse, R138, !P4 ;  /* 0x0000008aa6857207 */ /* 0x040fe40006000000 */
[----:B------:R-:W-:Y:S02]  /*32f0*/  LEA.HI.X.SX32 R129, R129, R169, 0x1, P6 ;  /* 0x000000a981817211 */ /* 0x000fe400030f0eff */
[----:B------:R-:W-:Y:S01]  /*3300*/  IADD3 R130, P6, PT, R131, R168, RZ ;  /* 0x000000a883827210 */ /* 0x000fe20007fde0ff */
[----:B------:R-:W-:Y:S01]  /*3310*/  IMAD R133, R133, UR16, RZ ;  /* 0x0000001085857c24 */ /* 0x000fe2000f8e02ff */
[----:B------:R-:W-:-:S02]  /*3320*/  SEL R136, R166, R136, !P4 ;  /* 0x00000088a6887207 */ /* 0x000fc40006000000 */
[----:B------:R-:W-:Y:S02]  /*3330*/  LEA.HI.X.SX32 R131, R131, R169, 0x1, P6 ;  /* 0x000000a983837211 */ /* 0x000fe400030f0eff */
[CC--:B------:R-:W-:Y:S01]  /*3340*/  IADD3 R132, P6, PT, R133.reuse, R168.reuse, RZ ;  /* 0x000000a885847210 */ /* 0x0c0fe20007fde0ff */
[----:B------:R-:W-:Y:S01]  /*3350*/  IMAD R136, R136, UR16, RZ ;  /* 0x0000001088887c24 */ /* 0x000fe2000f8e02ff */
[C---:B------:R-:W-:Y:S02]  /*3360*/  SEL R135, R166.reuse, R135, !P4 ;  /* 0x00000087a6877207 */ /* 0x040fe40006000000 */
[----:B------:R-:W-:Y:S02]  /*3370*/  LEA.HI.X.SX32 R133, R133, R169, 0x1, P6 ;  /* 0x000000a985857211 */ /* 0x000fe400030f0eff */
[----:B------:R-:W-:Y:S01]  /*3380*/  SEL R140, R166, R137, !P4 ;  /* 0x00000089a68c7207 */ /* 0x000fe20006000000 */
[----:B------:R-:W-:Y:S01]  /*3390*/  IMAD R137, R135, UR16, RZ ;  /* 0x0000001087897c24 */ /* 0x000fe2000f8e02ff */
[----:B------:R-:W-:-:S02]  /*33a0*/  IADD3 R134, P6, PT, R136, R168, RZ ;  /* 0x000000a888867210 */ /* 0x000fc40007fde0ff */
[----:B------:R-:W-:Y:S01]  /*33b0*/  SEL R142, R166, R139, !P4 ;  /* 0x0000008ba68e7207 */ /* 0x000fe20006000000 */
[----:B------:R-:W-:Y:S01]  /*33c0*/  IMAD R140, R140, UR16, RZ ;  /* 0x000000108c8c7c24 */ /* 0x000fe2000f8e02ff */
[----:B------:R-:W-:Y:S02]  /*33d0*/  LEA.HI.X.SX32 R135, R136, R169, 0x1, P6 ;  /* 0x000000a988877211 */ /* 0x000fe400030f0eff */
[CC--:B------:R-:W-:Y:S01]  /*33e0*/  IADD3 R136, P6, PT, R137.reuse, R168.reuse, RZ ;  /* 0x000000a889887210 */ /* 0x0c0fe20007fde0ff */
[----:B------:R-:W-:Y:S01]  /*33f0*/  IMAD R142, R142, UR16, RZ ;  /* 0x000000108e8e7c24 */ /* 0x000fe2000f8e02ff */
[----:B------:R-:W-:Y:S02]  /*3400*/  SEL R144, R166, R141, !P4 ;  /* 0x0000008da6907207 */ /* 0x000fe40006000000 */
[----:B------:R-:W-:Y:S02]  /*3410*/  LEA.HI.X.SX32 R137, R137, R169, 0x1, P6 ;  /* 0x000000a989897211 */ /* 0x000fe400030f0eff */
[----:B------:R-:W-:Y:S01]  /*3420*/  IADD3 R138, P6, PT, R140, R168, RZ ;  /* 0x000000a88c8a7210 */ /* 0x000fe20007fde0ff */
[----:B------:R-:W-:Y:S01]  /*3430*/  IMAD R144, R144, UR16, RZ ;  /* 0x0000001090907c24 */ /* 0x000fe2000f8e02ff */
[----:B------:R-:W-:-:S02]  /*3440*/  SEL R146, R166, R143, !P4 ;  /* 0x0000008fa6927207 */ /* 0x000fc40006000000 */
[----:B------:R-:W-:Y:S02]  /*3450*/  LEA.HI.X.SX32 R139, R140, R169, 0x1, P6 ;  /* 0x000000a98c8b7211 */ /* 0x000fe400030f0eff */
[-C--:B------:R-:W-:Y:S01]  /*3460*/  IADD3 R140, P6, PT, R142, R168.reuse, RZ ;  /* 0x000000a88e8c7210 */ /* 0x080fe20007fde0ff */
        /* <DEDUP_REMOVED lines=12> */
[----:B------:R-:W-:-:S03]  /*3530*/  IMAD R151, R151, UR16, RZ ;  /* 0x0000001097977c24 */ /* 0x000fc6000f8e02ff */
[----:B------:R-:W-:Y:S02]  /*3540*/  LEA.HI.X.SX32 R147, R148, R169, 0x1, P6 ;  /* 0x000000a994937211 */ /* 0x000fe400030f0eff */
[----:B------:R-:W-:Y:S01]  /*3550*/  IADD3 R148, P6, PT, R149, R168, RZ ;  /* 0x000000a895947210 */ /* 0x000fe20007fde0ff */
[----:B------:R-:W-:-:S03]  /*3560*/  UIMAD UR6, UR14, 0xf, URZ ;  /* 0x0000000f0e0678a4 */ /* 0x000fc6000f8e02ff */
[----:B------:R-:W-:Y:S02]  /*3570*/  LEA.HI.X.SX32 R149, R149, R169, 0x1, P6 ;  /* 0x000000a995957211 */ /* 0x000fe400030f0eff */
[----:B------:R-:W-:Y:S01]  /*3580*/  IADD3 R150, P6, PT, R151, R168, RZ ;  /* 0x000000a897967210 */ /* 0x000fe20007fde0ff */
[----:B------:R-:W-:-:S03]  /*3590*/  USHF.R.S32.HI UR13, URZ, 0x1f, UR6 ;  /* 0x0000001fff0d7899 */ /* 0x000fc60008011406 */
[----:B------:R-:W-:Y:S02]  /*35a0*/  LEA.HI.X.SX32 R151, R151, R169, 0x1, P6 ;  /* 0x000000a997977211 */ /* 0x000fe400030f0eff */
[----:B------:R-:W-:-:S04]  /*35b0*/  IADD3 R152, P6, PT, R6, UR6, RZ ;  /* 0x0000000606987c10 */ /* 0x000fc8000ffde0ff */
[----:B------:R-:W-:Y:S02]  /*35c0*/  IADD3.X R153, PT, PT, R7, UR13, RZ, P6, !PT ;  /* 0x0000000d07997c10 */ /* 0x000fe4000b7fe4ff */
[----:B------:R-:W-:-:S04]  /*35d0*/  IADD3 R154, P6, PT, R8, UR5, RZ ;  /* 0x00000005089a7c10 */ /* 0x000fc8000ffde0ff */
[----:B------:R-:W-:Y:S02]  /*35e0*/  IADD3.X R155, PT, PT, R9, UR9, RZ, P6, !PT ;  /* 0x00000009099b7c10 */ /* 0x000fe4000b7fe4ff */
[----:B------:R-:W-:Y:S02]  /*35f0*/  ISETP.GT.U32.AND P6, PT, R161, R165, PT ;  /* 0x000000a5a100720c */ /* 0x000fe40003fc4070 */
[----:B------:R-:W-:Y:S02]  /*3600*/  PRMT R211, RZ, 0x7610, R211 ;  /* 0x00007610ffd37816 */ /* 0x000fe400000000d3 */
[----:B------:R-:W-:Y:S02]  /*3610*/  PRMT R215, RZ, 0x7610, R215 ;  /* 0x00007610ffd77816 */ /* 0x000fe400000000d7 */
[----:B------:R-:W-:Y:S01]  /*3620*/  SHF.R.U32.HI R156, RZ, 0x8, R156 ;  /* 0x00000008ff9c7819 */ /* 0x000fe2000001169c */
[----:B------:R-:W-:Y:S01]  /*3630*/  UIMAD UR5, UR14, 0x17, URZ ;  /* 0x000000170e0578a4 */ /* 0x000fe2000f8e02ff */
[----:B------:R-:W5:Y:S04]  /*3640*/  @!P5 LDG.E.U8 R211, desc[UR24][R122.64] ;  /* 0x000000187ad3d981 */ /* 0x000f68000c1e1100 */
[----:B------:R-:W5:Y:S01]  /*3650*/  @!P5 LDG.E.U8 R215, desc[UR24][R154.64] ;  /* 0x000000189ad7d981 */ /* 0x000f62000c1e1100 */
[----:B------:R-:W-:Y:S01]  /*3660*/  @!P6 IMAD.IADD R165, R165, 0x1, -R161 ;  /* 0x00000001a5a5e824 */ /* 0x000fe200078e0aa1 */
[----:B------:R-:W-:-:S02]  /*3670*/  LOP3.LUT P5, RZ, R156, 0x1, RZ, 0xc0, !PT ;  /* 0x000000019cff7812 */ /* 0x000fc400078ac0ff */
[----:B------:R-:W-:Y:S01]  /*3680*/  IADD3 R156, P6, PT, R8, UR6, RZ ;  /* 0x00000006089c7c10 */ /* 0x000fe2000ffde0ff */
[----:B------:R-:W-:-:S03]  /*3690*/  USHF.R.S32.HI UR9, URZ, 0x1f, UR5 ;  /* 0x0000001fff097899 */ /* 0x000fc60008011405 */
[----:B------:R-:W-:Y:S02]  /*36a0*/  IADD3.X R157, PT, PT, R9, UR13, RZ, P6, !PT ;  /* 0x0000000d099d7c10 */ /* 0x000fe4000b7fe4ff */
[----:B------:R-:W-:-:S04]  /*36b0*/  IADD3 R158, P6, PT, R6, UR5, RZ ;  /* 0x00000005069e7c10 */ /* 0x000fc8000ffde0ff */
[----:B------:R-:W-:Y:S02]  /*36c0*/  IADD3.X R159, PT, PT, R7, UR9, RZ, P6, !PT ;  /* 0x00000009079f7c10 */ /* 0x000fe4000b7fe4ff */
[----:B------:R-:W-:Y:S02]  /*36d0*/  ISETP.GT.U32.AND P6, PT, R161, R164, PT ;  /* 0x000000a4a100720c */ /* 0x000fe40003fc4070 */
[----:B------:R-:W-:Y:S02]  /*36e0*/  PRMT R213, RZ, 0x7610, R213 ;  /* 0x00007610ffd57816 */ /* 0x000fe400000000d5 */
[----:B------:R-:W-:Y:S01]  /*36f0*/  PRMT R219, RZ, 0x7610, R219 ;  /* 0x00007610ffdb7816 */ /* 0x000fe200000000db */
[----:B------:R-:W-:-:S03]  /*3700*/  UIMAD UR6, UR14, 0x1f, URZ ;  /* 0x0000001f0e0678a4 */ /* 0x000fc6000f8e02ff */
[----:B------:R-:W5:Y:S04]  /*3710*/  @!P3 LDG.E.U8 R213, desc[UR24][R152.64] ;  /* 0x0000001898d5b981 */ /* 0x000f68000c1e1100 */
[----:B------:R-:W5:Y:S01]  /*3720*/  @!P3 LDG.E.U8 R219, desc[UR24][R156.64] ;  /* 0x000000189cdbb981 */ /* 0x000f62000c1e1100 */
[----:B------:R-:W-:Y:S01]  /*3730*/  @!P6 IMAD.IADD R164, R164, 0x1, -R161 ;  /* 0x00000001a4a4e824 */ /* 0x000fe200078e0aa1 */
[----:B------:R-:W-:Y:S02]  /*3740*/  ISETP.GE.AND P3, PT, R160, RZ, PT ;  /* 0x000000ffa000720c */ /* 0x000fe40003f66270 */
[----:B------:R-:W-:Y:S01]  /*3750*/  IADD3 R160, P6, PT, R8, UR5, RZ ;  /* 0x0000000508a07c10 */ /* 0x000fe2000ffde0ff */
[----:B------:R-:W-:-:S03]  /*3760*/  USHF.R.S32.HI UR5, URZ, 0x1f, UR6 ;  /* 0x0000001fff057899 */ /* 0x000fc60008011406 */
[----:B------:R-:W-:Y:S02]  /*3770*/  IADD3.X R161, PT, PT, R9, UR9, RZ, P6, !PT ;  /* 0x0000000909a17c10 */ /* 0x000fe4000b7fe4ff */
[----:B------:R-:W-:-:S04]  /*3780*/  IADD3 R162, P6, PT, R6, UR6, RZ ;  /* 0x0000000606a27c10 */ /* 0x000fc8000ffde0ff */
[----:B------:R-:W-:Y:S02]  /*3790*/  IADD3.X R163, PT, PT, R7, UR5, RZ, P6, !PT ;  /* 0x0000000507a37c10 */ /* 0x000fe4000b7fe4ff */
[----:B------:R-:W-:Y:S01]  /*37a0*/  ISETP.GE.AND P6, PT, R167, RZ, PT ;  /* 0x000000ffa700720c */ /* 0x000fe20003fc6270 */
[----:B------:R-:W-:Y:S01]  /*37b0*/  @!P3 IMAD.MOV R165, RZ, RZ, -R165 ;  /* 0x000000ffffa5b224 */ /* 0x000fe200078e0aa5 */
[----:B------:R-:W-:-:S04]  /*37c0*/  PRMT R221, RZ, 0x7610, R221 ;  /* 0x00007610ffdd7816 */ /* 0x000fc800000000dd */
[----:B------:R-:W-:Y:S02]  /*37d0*/  SEL R170, R166, R165, !P4 ;  /* 0x000000a5a6aa7207 */ /* 0x000fe40006000000 */
[----:B------:R-:W-:Y:S01]  /*37e0*/  PRMT R225, RZ, 0x7610, R225 ;  /* 0x00007610ffe17816 */ /* 0x000fe200000000e1 */
[----:B------:R-:W5:Y:S04]  /*37f0*/  @!P2 LDG.E.U8 R221, desc[UR24][R162.64] ;  /* 0x00000018a2dda981 */ /* 0x000f68000c1e1100 */
[----:B------:R-:W-:-:S05]  /*3800*/  @!P6 IMAD.MOV R164, RZ, RZ, -R164 ;  /* 0x000000ffffa4e224 */ /* 0x000fca00078e0aa4 */
[----:B------:R-:W-:Y:S02]  /*3810*/  SEL R167, R166, R164, !P4 ;  /* 0x000000a4a6a77207 */ /* 0x000fe40006000000 */
[----:B------:R-:W-:Y:S01]  /*3820*/  IADD3 R164, P3, PT, R8, UR6, RZ ;  /* 0x0000000608a47c10 */ /* 0x000fe2000ff7e0ff */
[----:B------:R-:W-:-:S03]  /*3830*/  IMAD R170, R170, UR16, RZ ;  /* 0x00000010aaaa7c24 */ /* 0x000fc6000f8e02ff */
[----:B------:R-:W-:Y:S01]  /*3840*/  IADD3.X R165, PT, PT, R9, UR5, RZ, P3, !PT ;  /* 0x0000000509a57c10 */ /* 0x000fe20009ffe4ff */
[----:B------:R-:W-:-:S04]  /*3850*/  IMAD R243, R167, UR16, RZ ;  /* 0x00000010a7f37c24 */ /* 0x000fc8000f8e02ff */
[----:B------:R-:W5:Y:S01]  /*3860*/  @!P2 LDG.E.U8 R225, desc[UR24][R164.64] ;  /* 0x00000018a4e1a981 */ /* 0x000f62000c1e1100 */
[----:B------:R-:W-:-:S04]  /*3870*/  IADD3 R166, P2, PT, R170, R168, RZ ;  /* 0x000000a8aaa67210 */ /* 0x000fc80007f5e0ff */
[----:B------:R-:W-:Y:S02]  /*3880*/  LEA.HI.X.SX32 R167, R170, R169, 0x1, P2 ;  /* 0x000000a9aaa77211 */ /* 0x000fe400010f0eff */
[----:B------:R-:W-:Y:S02]  /*3890*/  IADD3 R168, P2, PT, R243, R168, RZ ;  /* 0x000000a8f3a87210 */ /* 0x000fe40007f5e0ff */
[----:B------:R-:W-:Y:S02]  /*38a0*/  PRMT R217, RZ, 0x7610, R217 ;  /* 0x00007610ffd97816 */ /* 0x000fe400000000d9 */
[----:B------:R-:W-:Y:S02]  /*38b0*/  PRMT R223, RZ, 0x7610, R223 ;  /* 0x00007610ffdf7816 */ /* 0x000fe400000000df */
[----:B------:R-:W-:Y:S02]  /*38c0*/  PRMT R183, RZ, 0x7610, R183 ;  /* 0x00007610ffb77816 */ /* 0x000fe400000000b7 */
[----:B------:R-:W-:Y:S01]  /*38d0*/  PRMT R185, RZ, 0x7610, R185 ;  /* 0x00007610ffb97816 */ /* 0x000fe200000000b9 */
[----:B------:R-:W5:Y:S01]  /*38e0*/  @P5 LDG.E.U8 R217, desc[UR24][R158.64] ;  /* 0x000000189ed95981 */ /* 0x000f62000c1e1100 */
[----:B------:R-:W-:-:S02]  /*38f0*/  PRMT R187, RZ, 0x7610, R187 ;  /* 0x00007610ffbb7816 */ /* 0x000fc400000000bb */
[----:B------:R-:W-:Y:S01]  /*3900*/  PRMT R189, RZ, 0x7610, R189 ;  /* 0x00007610ffbd7816 */ /* 0x000fe200000000bd */
[----:B------:R-:W5:Y:S01]  /*3910*/  @P5 LDG.E.U8 R223, desc[UR24][R160.64] ;  /* 0x00000018a0df5981 */ /* 0x000f62000c1e1100 */
[----:B------:R-:W-:Y:S02]  /*3920*/  PRMT R191, RZ, 0x7610, R191 ;  /* 0x00007610ffbf7816 */ /* 0x000fe400000000bf */
[----:B------:R-:W-:Y:S01]  /*3930*/  PRMT R193, RZ, 0x7610, R193 ;  /* 0x00007610ffc17816 */ /* 0x000fe200000000c1 */
[----:B------:R-:W5:Y:S01]  /*3940*/  @P0 LDG.E.U8 R183, desc[UR24][R120.64] ;  /* 0x0000001878b70981 */ /* 0x000f62000c1e1100 */
[----:B------:R-:W-:Y:S02]  /*3950*/  PRMT R195, RZ, 0x7610, R195 ;  /* 0x00007610ffc37816 */ /* 0x000fe400000000c3 */
[----:B------:R-:W-:Y:S01]  /*3960*/  PRMT R197, RZ, 0x7610, R197 ;  /* 0x00007610ffc57816 */ /* 0x000fe200000000c5 */
[----:B------:R-:W5:Y:S01]  /*3970*/  @P0 LDG.E.U8 R185, desc[UR24][R128.64] ;  /* 0x0000001880b90981 */ /* 0x000f62000c1e1100 */
[----:B------:R-:W-:-:S02]  /*3980*/  LEA.HI.X.SX32 R169, R243, R169, 0x1, P2 ;  /* 0x000000a9f3a97211 */ /* 0x000fc400010f0eff */
        /* <DEDUP_REMOVED lines=8> */
[----:B------:R-:W-:-:S02]  /*3a10*/  PRMT R209, RZ, 0x7610, R209 ;  /* 0x00007610ffd17816 */ /* 0x000fc400000000d1 */
[----:B------:R-:W-:Y:S01]  /*3a20*/  PRMT R227, RZ, 0x7610, R227 ;  /* 0x00007610ffe37816 */ /* 0x000fe200000000e3 */
[----:B------:R-:W5:Y:S01]  /*3a30*/  @P0 LDG.E.U8 R193, desc[UR24][R136.64] ;  /* 0x0000001888c10981 */ /* 0x000f62000c1e1100 */
[----:B------:R-:W-:-:S03]  /*3a40*/  PRMT R243, RZ, 0x7610, R243 ;  /* 0x00007610fff37816 */ /* 0x000fc600000000f3 */
[----:B------:R-:W5:Y:S04]  /*3a50*/  @P0 LDG.E.U8 R195, desc[UR24][R138.64] ;  /* 0x000000188ac30981 */ /* 0x000f68000c1e1100 */
        /* <DEDUP_REMOVED lines=8> */
[----:B------:R-:W5:Y:S01]  /*3ae0*/  @P0 LDG.E.U8 R243, desc[UR24][R168.64] ;  /* 0x00000018a8f30981 */ /* 0x000f62000c1e1100 */
[----:B------:R-:W-:-:S04]  /*3af0*/  @!UP1 UIADD3 UR4, UPT, UPT, -UR4, 0x100000, URZ ;  /* 0x0010000004049890 */ /* 0x000fc8000fffe1ff */
[----:B------:R-:W-:Y:S02]  /*3b00*/  @!UP1 USHF.L.U32 UR5, UR4, 0xb, URZ ;  /* 0x0000000b04059899 */ /* 0x000fe400080006ff */
[----:B------:R-:W-:Y:S01]  /*3b10*/  @!UP1 USHF.L.U32 UR4, UR4, 0x1, URZ ;  /* 0x0000000104049899 */ /* 0x000fe200080006ff */
[----:B------:R-:W-:Y:S01]  /*3b20*/  VOTEU.ALL UP1, P1 ;  /* 0x0000000000ff7886 */ /* 0x000fe20000820000 */
[----:B------:R-:W-:-:S10]  /*3b30*/  LOP3.LUT R170, R4, 0x10, RZ, 0x3c, !PT ;  /* 0x0000001004aa7812 */ /* 0x000fd400078e3cff */
[----:B------:R0:W1:Y:S01]  /*3b40*/  @!UP1 SYNCS.EXCH.64 URZ, [UR11+0x5008], UR4 ;  /* 0x005008040bff95b2 */ /* 0x0000620008000100 */
[----:B--2---:R-:W-:Y:S04]  /*3b50*/  STS.U8 [R4+UR11], R232 ;  /* 0x000000e804007988 */ /* 0x004fe8000800000b */
[----:B---3--:R2:W-:Y:S04]  /*3b60*/  STS.U8 [R4+UR11+0x1000], R171 ;  /* 0x001000ab04007988 */ /* 0x0085e8000800000b */
[----:B----4-:R-:W-:Y:S04]  /*3b70*/  STS.U8 [R4+UR11+0x400], R244 ;  /* 0x000400f404007988 */ /* 0x010fe8000800000b */
[----:B-----5:R-:W-:Y:S01]  /*3b80*/  STS.U8 [R4+UR11+0x1400], R242 ;  /* 0x001400f204007988 */ /* 0x020fe2000800000b */
[----:B--2---:R-:W-:-:S03]  /*3b90*/  LOP3.LUT R171, R4, 0x20, RZ, 0x3c, !PT ;  /* 0x0000002004ab7812 */ /* 0x004fc600078e3cff */
[----:B------:R-:W-:Y:S04]  /*3ba0*/  STS.U8 [R4+UR11+0x800], R240 ;  /* 0x000800f004007988 */ /* 0x000fe8000800000b */
[----:B------:R-:W-:Y:S04]  /*3bb0*/  STS.U8 [R4+UR11+0x1800], R238 ;  /* 0x001800ee04007988 */ /* 0x000fe8000800000b */
[----:B------:R-:W-:Y:S04]  /*3bc0*/  STS.U8 [R4+UR11+0xc00], R236 ;  /* 0x000c00ec04007988 */ /* 0x000fe8000800000b */
[----:B------:R-:W-:Y:S04]  /*3bd0*/  STS.U8 [R4+UR11+0x1c00], R234 ;  /* 0x001c00ea04007988 */ /* 0x000fe8000800000b */
[----:B------:R2:W-:Y:S04]  /*3be0*/  STS.U8 [R170+UR11+0x80], R172 ;  /* 0x000080acaa007988 */ /* 0x0005e8000800000b */
[----:B------:R3:W-:Y:S01]  /*3bf0*/  STS.U8 [R170+UR11+0x1c80], R173 ;  /* 0x001c80adaa007988 */ /* 0x0007e2000800000b */
[----:B--2---:R-:W-:-:S03]  /*3c00*/  LOP3.LUT R172, R4, 0x30, RZ, 0x3c, !PT ;  /* 0x0000003004ac7812 */ /* 0x004fc600078e3cff */
[----:B------:R-:W-:Y:S01]  /*3c10*/  STS.U8 [R170+UR11+0x1080], R220 ;  /* 0x001080dcaa007988 */ /* 0x000fe2000800000b */
[----:B---3--:R-:W-:-:S03]  /*3c20*/  LOP3.LUT R173, R4, 0x40, RZ, 0x3c, !PT ;  /* 0x0000004004ad7812 */ /* 0x008fc600078e3cff */
[----:B------:R-:W-:Y:S04]  /*3c30*/  STS.U8 [R170+UR11+0x480], R222 ;  /* 0x000480deaa007988 */ /* 0x000fe8000800000b */
        /* <DEDUP_REMOVED lines=8> */
[----:B------:R2:W-:Y:S04]  /*3cc0*/  STS.U8 [R171+UR11+0x900], R174 ;  /* 0x000900aeab007988 */ /* 0x0005e8000800000b */
[----:B------:R-:W-:Y:S04]  /*3cd0*/  STS.U8 [R171+UR11+0x1900], R206 ;  /* 0x001900ceab007988 */ /* 0x000fe8000800000b */
[----:B------:R-:W-:Y:S01]  /*3ce0*/  STS.U8 [R171+UR11+0xd00], R208 ;  /* 0x000d00d0ab007988 */ /* 0x000fe2000800000b */
[----:B--2---:R-:W-:-:S03]  /*3cf0*/  LOP3.LUT R174, R4, 0x50, RZ, 0x3c, !PT ;  /* 0x0000005004ae7812 */ /* 0x004fc600078e3cff */
        /* <DEDUP_REMOVED lines=10> */
[----:B------:R2:W-:Y:S04]  /*3da0*/  STS.U8 [R173+UR11+0xa00], R176 ;  /* 0x000a00b0ad007988 */ /* 0x0005e8000800000b */
[----:B------:R0:W-:Y:S04]  /*3db0*/  STS.U8 [R173+UR11+0x200], R198 ;  /* 0x000200c6ad007988 */ /* 0x0001e8000800000b */
[----:B------:R0:W-:Y:S01]  /*3dc0*/  STS.U8 [R173+UR11+0x1200], R200 ;  /* 0x001200c8ad007988 */ /* 0x0001e2000800000b */
[----:B--2---:R-:W-:-:S03]  /*3dd0*/  LOP3.LUT R176, R4, 0x70, RZ, 0x3c, !PT ;  /* 0x0000007004b07812 */ /* 0x004fc600078e3cff */
[----:B------:R0:W-:Y:S04]  /*3de0*/  STS.U8 [R173+UR11+0x600], R202 ;  /* 0x000600caad007988 */ /* 0x0001e8000800000b */
        /* <DEDUP_REMOVED lines=43> */
[----:B------:R0:W-:Y:S01]  /*40a0*/  STS.U8 [R170+UR11+0x4780], R243 ;  /* 0x004780f3aa007988 */ /* 0x0001e2000800000b */
[----:B-1----:R1:W-:Y:S06]  /*40b0*/  MEMBAR.ALL.CTA ;  /* 0x0000000000007992 */ /* 0x0023ec0000008000 */
[----:B-1----:R-:W1:Y:S02]  /*40c0*/  FENCE.VIEW.ASYNC.S ;  /* 0x00000000000073c6 */ /* 0x002e640000000000 */
[----:B-1----:R-:W-:Y:S01]  /*40d0*/  BAR.SYNC.DEFER_BLOCKING 0x0 ;  /* 0x0000000000007b1d */ /* 0x002fe20000010000 */
[----:B------:R-:W-:-:S04]  /*40e0*/  ISETP.NE.U32.AND P0, PT, RZ, UR7, PT ;  /* 0x00000007ff007c0c */ /* 0x000fc8000bf05070 */
[C---:B------:R-:W-:Y:S02]  /*40f0*/  ISETP.LT.OR P2, PT, R119.reuse, 0x20, P0 ;  /* 0x000000207700780c */ /* 0x040fe40000741670 */
[----:B------:R-:W-:-:S11]  /*4100*/  ISETP.GE.AND P3, PT, R119, 0x40, PT ;  /* 0x000000407700780c */ /* 0x000fd60003f66270 */
[----:B0-----:R-:W-:Y:S05]  /*4110*/  @P2 BRA `(.L_x_6) ;  /* 0x00000000005c2947 */ /* 0x001fea0003800000 */
[----:B------:R-:W-:Y:S02]  /*4120*/  UIADD3 UR4, UPT, UPT, UR11, 0x4000, URZ ;  /* 0x000040000b047890 */ /* 0x000fe4000fffe0ff */
[----:B------:R-:W-:Y:S02]  /*4130*/  USHF.R.U32.HI UR6, URZ, 0x4, UR11 ;  /* 0x00000004ff067899 */ /* 0x000fe4000801160b */
[----:B------:R-:W-:Y:S02]  /*4140*/  USHF.R.U32.HI UR4, URZ, 0x4, UR4 ;  /* 0x00000004ff047899 */ /* 0x000fe40008011604 */
[----:B------:R-:W-:Y:S01]  /*4150*/  USGXT.U32 UR6, UR6, 0xe ;  /* 0x0000000e0606789a */ /* 0x000fe20008000000 */
[----:B------:R-:W-:Y:S01]  /*4160*/  UMOV UR18, 0x100 ;  /* 0x0000010000127882 */ /* 0x000fe20000000000 */
[----:B------:R-:W-:Y:S01]  /*4170*/  UMOV UR19, 0x40004040 ;  /* 0x4000404000137882 */ /* 0x000fe20000000000 */
[----:B------:R-:W-:Y:S01]  /*4180*/  UMOV UR7, URZ ;  /* 0x000000ff00077c82 */ /* 0x000fe20008000000 */
[----:B------:R-:W-:-:S02]  /*4190*/  USGXT.U32 UR16, UR4, 0xe ;  /* 0x0000000e0410789a */ /* 0x000fc40008000000 */
[----:B------:R-:W-:Y:S02]  /*41a0*/  UIADD3 UR9, UPT, UPT, UR10, 0x40, URZ ;  /* 0x000000400a097890 */ /* 0x000fe4000fffe0ff */
[----:B------:R-:W-:Y:S01]  /*41b0*/  UIADD3.64 UR18, UPT, UPT, UR6, UR18, URZ ;  /* 0x0000001206127297 */ /* 0x000fe2000fffe0ff */
[----:B------:R-:W-:Y:S01]  /*41c0*/  UMOV UR20, 0x0 ;  /* 0x0000000000147882 */ /* 0x000fe20000000000 */
[----:B------:R-:W-:Y:S01]  /*41d0*/  UMOV UR21, 0x8108010 ;  /* 0x0810801000157882 */ /* 0x000fe20000000000 */
[----:B------:R-:W-:Y:S01]  /*41e0*/  UMOV UR4, UR8 ;  /* 0x0000000800047c82 */ /* 0x000fe20008000000 */
[----:B------:R-:W-:Y:S01]  /*41f0*/  UMOV UR5, URZ ;  /* 0x000000ff00057c82 */ /* 0x000fe20008000000 */
[----:B------:R-:W-:Y:S01]  /*4200*/  UMOV UR7, 0x40004040 ;  /* 0x4000404000077882 */ /* 0x000fe20000000000 */
[----:B------:R-:W-:Y:S01]  /*4210*/  UMOV UR17, 0xc0004010 ;  /* 0xc000401000117882 */ /* 0x000fe20000000000 */
[----:B------:R-:W-:Y:S01]  /*4220*/  UMOV UR22, 0x0 ;  /* 0x0000000000167882 */ /* 0x000fe20000000000 */
[----:B------:R-:W-:Y:S01]  /*4230*/  UMOV UR23, 0x8108010 ;  /* 0x0810801000177882 */ /* 0x000fe20000000000 */
[----:B------:R-:W-:Y:S01]  /*4240*/  UMOV UR4, UR4 ;  /* 0x0000000400047c82 */ /* 0x000fe20008000000 */
[----:B------:R0:W-:Y:S01]  /*4250*/  UTCQMMA gdesc[UR6], gdesc[UR16], tmem[UR10], tmem[UR20], idesc[UR21], !UPT ;  /* 0x00ff1410060075ea */ /* 0x0001e2000f80030a */
[----:B------:R0:W-:Y:S01]  /*4260*/  UTCQMMA gdesc[UR18], gdesc[UR16], tmem[UR9], tmem[UR22], idesc[UR23], !UPT ;  /* 0x00ff1610120075ea */ /* 0x0001e2000f800309 */
[----:B------:R0:W-:Y:S01]  /*4270*/  UTCBAR [UR4], URZ ;  /* 0x000000ff040073e9 */ /* 0x0001e200080000ff */
[----:B------:R-:W-:Y:S01]  /*4280*/  NOP ;  /* 0x0000000000007918 */ /* 0x000fe20000000000 */
.L_x_6:
[----:B0-----:R-:W-:Y:S01]  /*4290*/  UMOV UR4, URZ ;  /* 0x000000ff00047c82 */ /* 0x001fe20008000000 */
[----:B------:R-:W-:Y:S05]  /*42a0*/  @!P3 BRA `(.L_x_7) ;  /* 0x0000001c00c8b947 */ /* 0x000fea0003800000 */
[----:B------:R-:W-:Y:S01]  /*42b0*/  SHF.R.S32.HI R126, RZ, 0x1f, R119 ;  /* 0x0000001fff7e7819 */ /* 0x000fe20000011477 */
[----:B------:R-:W-:Y:S01]  /*42c0*/  UIADD3 UR4, UPT, UPT, UR11, 0x2000, URZ ;  /* 0x000020000b047890 */ /* 0x000fe2000fffe0ff */
[----:B------:R-:W-:Y:S01]  /*42d0*/  IMAD.MOV.U32 R127, RZ, RZ, RZ ;  /* 0x000000ffff7f7224 */ /* 0x000fe200078e00ff */
[----:B------:R-:W-:Y:S01]  /*42e0*/  UIADD3 UR5, UPT, UPT, UR11, 0x4800, URZ ;  /* 0x000048000b057890 */ /* 0x000fe2000fffe0ff */
[----:B------:R-:W-:Y:S01]  /*42f0*/  LEA.HI R126, R126, R119, RZ, 0x5 ;  /* 0x000000777e7e7211 */ /* 0x000fe200078f28ff */
[----:B------:R-:W-:Y:S02]  /*4300*/  USHF.R.U32.HI UR4, URZ, 0x4, UR4 ;  /* 0x00000004ff047899 */ /* 0x000fe40008011604 */
[----:B------:R-:W-:Y:S01]  /*4310*/  USHF.R.U32.HI UR5, URZ, 0x4, UR5 ;  /* 0x00000004ff057899 */ /* 0x000fe20008011605 */
[----:B------:R-:W-:Y:S01]  /*4320*/  SHF.R.S32.HI R126, RZ, 0x5, R126 ;  /* 0x00000005ff7e7819 */ /* 0x000fe2000001147e */
[----:B------:R-:W-:Y:S02]  /*4330*/  USHF.L.U32 UR13, UR14, 0x5, URZ ;  /* 0x000000050e0d7899 */ /* 0x000fe400080006ff */
[----:B------:R-:W-:Y:S01]  /*4340*/  USHF.L.U32 UR22, UR15, 0x5, URZ ;  /* 0x000000050f167899 */ /* 0x000fe200080006ff */
[----:B------:R-:W-:Y:S01]  /*4350*/  VIMNMX R126, PT, PT, R126, 0x2, !PT ;  /* 0x000000027e7e7848 */ /* 0x000fe20007fe0100 */
[----:B------:R-:W-:Y:S01]  /*4360*/  USGXT.U32 UR6, UR4, 0xe ;  /* 0x0000000e0406789a */ /* 0x000fe20008000000 */
[----:B------:R-:W-:Y:S01]  /*4370*/  UMOV UR16, 0x100 ;  /* 0x0000010000107882 */ /* 0x000fe20000000000 */
[----:B------:R-:W-:-:S02]  /*4380*/  UMOV UR17, 0x40004040 ;  /* 0x4000404000117882 */ /* 0x000fc40000000000 */
[----:B------:R-:W-:Y:S01]  /*4390*/  VIADD R177, R126, 0xffffffff ;  /* 0xffffffff7eb17836 */ /* 0x000fe20000000000 */
[----:B------:R-:W-:Y:S01]  /*43a0*/  UMOV UR7, URZ ;  /* 0x000000ff00077c82 */ /* 0x000fe20008000000 */
[----:B------:R-:W-:Y:S02]  /*43b0*/  USGXT.U32 UR14, UR5, 0xe ;  /* 0x0000000e050e789a */ /* 0x000fe40008000000 */
[----:B------:R-:W-:Y:S02]  /*43c0*/  USHF.R.S32.HI UR26, URZ, 0x1f, UR13 ;  /* 0x0000001fff1a7899 */ /* 0x000fe4000801140d */
[----:B------:R-:W-:Y:S02]  /*43d0*/  USHF.R.S32.HI UR27, URZ, 0x1f, UR22 ;  /* 0x0000001fff1b7899 */ /* 0x000fe40008011416 */
[----:B------:R-:W-:Y:S01]  /*43e0*/  UIADD3.64 UR16, UPT, UPT, UR6, UR16, URZ ;  /* 0x0000001006107297 */ /* 0x000fe2000fffe0ff */
[----:B------:R-:W-:Y:S01]  /*43f0*/  UMOV UR23, 0x1 ;  /* 0x0000000100177882 */ /* 0x000fe20000000000 */
[----:B------:R-:W-:Y:S01]  /*4400*/  UMOV UR5, URZ ;  /* 0x000000ff00057c82 */ /* 0x000fe20008000000 */
[----:B------:R-:W-:-:S09]  /*4410*/  UMOV UR15, 0xc0004010 ;  /* 0xc0004010000f7882 */ /* 0x000fd20000000000 */
.L_x_10:
[----:B------:R-:W-:Y:S01]  /*4420*/  IADD3 R140, P4, PT, R140, UR22, RZ ;  /* 0x000000168c8c7c10 */ /* 0x000fe2000ff9e0ff */
[----:B------:R-:W-:Y:S01]  /*4430*/  IMAD.U32 R127, R127, -0x80000000, RZ ;  /* 0x800000007f7f7824 */ /* 0x000fe200078e00ff */
[----:B------:R-:W-:Y:S02]  /*4440*/  IADD3 R168, P3, PT, R168, UR22, RZ ;  /* 0x00000016a8a87c10 */ /* 0x000fe4000ff7e0ff */
[----:B------:R-:W-:Y:S02]  /*4450*/  IADD3.X R141, PT, PT, R141, UR27, RZ, P4, !PT ;  /* 0x0000001b8d8d7c10 */ /* 0x000fe4000a7fe4ff */
[----:B------:R-:W-:Y:S02]  /*4460*/  IADD3 R148, P4, PT, R148, UR22, RZ ;  /* 0x0000001694947c10 */ /* 0x000fe4000ff9e0ff */
[----:B------:R-:W-:Y:S02]  /*4470*/  IADD3 R166, P5, PT, R166, UR22, RZ ;  /* 0x00000016a6a67c10 */ /* 0x000fe4000ffbe0ff */
[----:B------:R-:W-:-:S02]  /*4480*/  IADD3.X R149, PT, PT, R149, UR27, RZ, P4, !PT ;  /* 0x0000001b95957c10 */ /* 0x000fc4000a7fe4ff */
[----:B------:R-:W-:Y:S02]  /*4490*/  IADD3 R130, P4, PT, R130, UR22, RZ ;  /* 0x0000001682827c10 */ /* 0x000fe4000ff9e0ff */
[----:B------:R-:W-:Y:S02]  /*44a0*/  IADD3 R150, P2, PT, R150, UR22, RZ ;  /* 0x0000001696967c10 */ /* 0x000fe4000ff5e0ff */
[----:B------:R-:W-:Y:S02]  /*44b0*/  IADD3.X R131, PT, PT, R131, UR27, RZ, P4, !PT ;  /* 0x0000001b83837c10 */ /* 0x000fe4000a7fe4ff */
[----:B------:R-:W-:Y:S02]  /*44c0*/  IADD3 R164, P4, PT, R164, UR13, RZ ;  /* 0x0000000da4a47c10 */ /* 0x000fe4000ff9e0ff */
[----:B------:R-:W-:Y:S02]  /*44d0*/  IADD3.X R169, PT, PT, R169, UR27, RZ, P3, !PT ;  /* 0x0000001ba9a97c10 */ /* 0x000fe40009ffe4ff */
[----:B------:R-:W-:-:S02]  /*44e0*/  IADD3.X R165, PT, PT, R165, UR26, RZ, P4, !PT ;  /* 0x0000001aa5a57c10 */ /* 0x000fc4000a7fe4ff */
[----:B------:R-:W-:Y:S02]  /*44f0*/  IADD3 R98, P4, PT, R98, UR13, RZ ;  /* 0x0000000d62627c10 */ /* 0x000fe4000ff9e0ff */
[----:B------:R-:W-:Y:S02]  /*4500*/  IADD3.X R167, PT, PT, R167, UR27, RZ, P5, !PT ;  /* 0x0000001ba7a77c10 */ /* 0x000fe4000affe4ff */
[----:B------:R-:W-:Y:S02]  /*4510*/  IADD3.X R99, PT, PT, R99, UR26, RZ, P4, !PT ;  /* 0x0000001a63637c10 */ /* 0x000fe4000a7fe4ff */
[----:B------:R-:W-:Y:S02]  /*4520*/  IADD3 R52, P4, PT, R52, UR13, RZ ;  /* 0x0000000d34347c10 */ /* 0x000fe4000ff9e0ff */
[----:B------:R-:W-:Y:S02]  /*4530*/  IADD3.X R151, PT, PT, R151, UR27, RZ, P2, !PT ;  /* 0x0000001b97977c10 */ /* 0x000fe400097fe4ff */
[----:B------:R-:W-:-:S02]  /*4540*/  IADD3.X R53, PT, PT, R53, UR26, RZ, P4, !PT ;  /* 0x0000001a35357c10 */ /* 0x000fc4000a7fe4ff */
[----:B------:R-:W-:Y:S02]  /*4550*/  IADD3 R18, P4, PT, R18, UR13, RZ ;  /* 0x0000000d12127c10 */ /* 0x000fe4000ff9e0ff */
[----:B------:R-:W-:Y:S02]  /*4560*/  IADD3 R138, P6, PT, R138, UR22, RZ ;  /* 0x000000168a8a7c10 */ /* 0x000fe4000ffde0ff */
[----:B------:R-:W-:Y:S02]  /*4570*/  IADD3 R136, P3, PT, R136, UR22, RZ ;  /* 0x0000001688887c10 */ /* 0x000fe4000ff7e0ff */
[----:B------:R-:W-:Y:S02]  /*4580*/  IADD3 R134, P5, PT, R134, UR22, RZ ;  /* 0x0000001686867c10 */ /* 0x000fe4000ffbe0ff */
[----:B------:R-:W-:Y:S02]  /*4590*/  IADD3 R132, P2, PT, R132, UR22, RZ ;  /* 0x0000001684847c10 */ /* 0x000fe4000ff5e0ff */
[----:B------:R-:W-:-:S02]  /*45a0*/  IADD3.X R19, PT, PT, R19, UR26, RZ, P4, !PT ;  /* 0x0000001a13137c10 */ /* 0x000fc4000a7fe4ff */
[----:B------:R-:W-:Y:S02]  /*45b0*/  IADD3 R96, P4, PT, R96, UR13, RZ ;  /* 0x0000000d60607c10 */ /* 0x000fe4000ff9e0ff */
[----:B------:R-:W-:Y:S02]  /*45c0*/  IADD3.X R139, PT, PT, R139, UR27, RZ, P6, !PT ;  /* 0x0000001b8b8b7c10 */ /* 0x000fe4000b7fe4ff */
[----:B------:R-:W-:Y:S02]  /*45d0*/  IADD3.X R137, PT, PT, R137, UR27, RZ, P3, !PT ;  /* 0x0000001b89897c10 */ /* 0x000fe40009ffe4ff */
[----:B------:R-:W-:Y:S02]  /*45e0*/  IADD3.X R135, PT, PT, R135, UR27, RZ, P5, !PT ;  /* 0x0000001b87877c10 */ /* 0x000fe4000affe4ff */
[----:B------:R-:W-:Y:S02]  /*45f0*/  IADD3.X R133, PT, PT, R133, UR27, RZ, P2, !PT ;  /* 0x0000001b85857c10 */ /* 0x000fe400097fe4ff */
[----:B------:R-:W-:-:S02]  /*4600*/  IADD3 R146, P6, PT, R146, UR22, RZ ;  /* 0x0000001692927c10 */ /* 0x000fc4000ffde0ff */
[----:B------:R-:W-:Y:S02]  /*4610*/  IADD3 R144, P3, PT, R144, UR22, RZ ;  /* 0x0000001690907c10 */ /* 0x000fe4000ff7e0ff */
[----:B------:R-:W-:Y:S02]  /*4620*/  IADD3 R142, P5, PT, R142, UR22, RZ ;  /* 0x000000168e8e7c10 */ /* 0x000fe4000ffbe0ff */
[----:B------:R-:W-:Y:S02]  /*4630*/  IADD3 R124, P2, PT, R124, UR22, RZ ;  /* 0x000000167c7c7c10 */ /* 0x000fe4000ff5e0ff */
[----:B------:R-:W-:Y:S02]  /*4640*/  IADD3.X R97, PT, PT, R97, UR26, RZ, P4, !PT ;  /* 0x0000001a61617c10 */ /* 0x000fe4000a7fe4ff */
[----:B------:R-:W-:Y:S02]  /*4650*/  IADD3 R62, P4, PT, R62, UR13, RZ ;  /* 0x0000000d3e3e7c10 */ /* 0x000fe4000ff9e0ff */
[----:B------:R-:W-:-:S02]  /*4660*/  IADD3.X R147, PT, PT, R147, UR27, RZ, P6, !PT ;  /* 0x0000001b93937c10 */ /* 0x000fc4000b7fe4ff */
[----:B------:R-:W-:Y:S02]  /*4670*/  IADD3.X R145, PT, PT, R145, UR27, RZ, P3, !PT ;  /* 0x0000001b91917c10 */ /* 0x000fe40009ffe4ff */
[----:B------:R-:W-:Y:S02]  /*4680*/  IADD3.X R143, PT, PT, R143, UR27, RZ, P5, !PT ;  /* 0x0000001b8f8f7c10 */ /* 0x000fe4000affe4ff */
[----:B------:R-:W-:Y:S02]  /*4690*/  IADD3.X R125, PT, PT, R125, UR27, RZ, P2, !PT ;  /* 0x0000001b7d7d7c10 */ /* 0x000fe400097fe4ff */
[----:B------:R-:W-:Y:S02]  /*46a0*/  IADD3 R128, P6, PT, R128, UR22, RZ ;  /* 0x0000001680807c10 */ /* 0x000fe4000ffde0ff */
[----:B------:R-:W-:Y:S02]  /*46b0*/  IADD3 R120, P3, PT, R120, UR22, RZ ;  /* 0x0000001678787c10 */ /* 0x000fe4000ff7e0ff */
[----:B------:R-:W-:-:S02]  /*46c0*/  IADD3 R162, P5, PT, R162, UR13, RZ ;  /* 0x0000000da2a27c10 */ /* 0x000fc4000ffbe0ff */
[----:B------:R-:W-:Y:S02]  /*46d0*/  IADD3 R114, P2, PT, R114, UR13, RZ ;  /* 0x0000000d72727c10 */ /* 0x000fe4000ff5e0ff */
[----:B------:R-:W-:Y:S02]  /*46e0*/  IADD3.X R63, PT, PT, R63, UR26, RZ, P4, !PT ;  /* 0x0000001a3f3f7c10 */ /* 0x000fe4000a7fe4ff */
[----:B------:R-:W-:Y:S02]  /*46f0*/  IADD3 R16, P4, PT, R16, UR13, RZ ;  /* 0x0000000d10107c10 */ /* 0x000fe4000ff9e0ff */
[----:B------:R-:W-:Y:S02]  /*4700*/  IADD3.X R129, PT, PT, R129, UR27, RZ, P6, !PT ;  /* 0x0000001b81817c10 */ /* 0x000fe4000b7fe4ff */
[----:B------:R-:W-:Y:S02]  /*4710*/  IADD3.X R121, PT, PT, R121, UR27, RZ, P3, !PT ;  /* 0x0000001b79797c10 */ /* 0x000fe40009ffe4ff */
[----:B------:R-:W-:-:S02]  /*4720*/  IADD3.X R163, PT, PT, R163, UR26, RZ, P5, !PT ;  /* 0x0000001aa3a37c10 */ /* 0x000fc4000affe4ff */
[----:B------:R-:W-:Y:S02]  /*4730*/  IADD3.X R115, PT, PT, R115, UR26, RZ, P2, !PT ;  /* 0x0000001a73737c10 */ /* 0x000fe400097fe4ff */
        /* <DEDUP_REMOVED lines=43> */
[----:B------:R-:W-:Y:S02]  /*49f0*/  IADD3.X R65, PT, PT, R65, UR26, RZ, P3, !PT ;  /* 0x0000001a41417c10 */ /* 0x000fe40009ffe4ff */
[----:B------:R-:W-:Y:S02]  /*4a00*/  IADD3.X R49, PT, PT, R49, UR26, RZ, P5, !PT ;  /* 0x0000001a31317c10 */ /* 0x000fe4000affe4ff */
[----:B------:R-:W-:Y:S02]  /*4a10*/  IADD3.X R33, PT, PT, R33, UR26, RZ, P2, !PT ;  /* 0x0000001a21217c10 */ /* 0x000fe400097fe4ff */
[----:B------:R-:W-:Y:S01]  /*4a20*/  IADD3.X R27, PT, PT, R27, UR26, RZ, P4, !PT ;  /* 0x0000001a1b1b7c10 */ /* 0x000fe2000a7fe4ff */
[----:B0-----:R-:W0:Y:S01]  /*4a30*/  SYNCS.PHASECHK.TRANS64.TRYWAIT P4, [UR8], R127 ;  /* 0x0000007fff0075a7 */ /* 0x001e220008081108 */
[----:B------:R-:W-:-:S02]  /*4a40*/  IADD3 R46, P6, PT, R46, UR13, RZ ;  /* 0x0000000d2e2e7c10 */ /* 0x000fc4000ffde0ff */
[----:B------:R-:W-:Y:S02]  /*4a50*/  IADD3 R30, P3, PT, R30, UR13, RZ ;  /* 0x0000000d1e1e7c10 */ /* 0x000fe4000ff7e0ff */
[----:B------:R-:W-:Y:S02]  /*4a60*/  IADD3 R14, P5, PT, R14, UR13, RZ ;  /* 0x0000000d0e0e7c10 */ /* 0x000fe4000ffbe0ff */
        /* <DEDUP_REMOVED lines=61> */
[----:B------:R-:W-:Y:S02]  /*4e40*/  ISETP.GT.AND P6, PT, R5, RZ, PT ;  /* 0x000000ff0500720c */ /* 0x000fe40003fc4270 */
[----:B------:R-:W-:Y:S01]  /*4e50*/  PRMT R238, RZ, 0x7610, R238 ;  /* 0x00007610ffee7816 */ /* 0x000fe200000000ee */
[----:B0-----:R-:W-:Y:S10]  /*4e60*/  @!P4 BRA `(.L_x_8) ;  /* 0x0000005c0084c947 */ /* 0x001ff40003800000 */
.L_x_16:
[C---:B------:R-:W-:Y:S01]  /*4e70*/  ISETP.GT.AND P2, PT, R5.reuse, 0x8, PT ;  /* 0x000000080500780c */ /* 0x040fe20003f44270 */
[----:B------:R-:W2:Y:S01]  /*4e80*/  @P6 LDG.E.U8 R238, desc[UR24][R6.64] ;  /* 0x0000001806ee6981 */ /* 0x000ea2000c1e1100 */
[----:B------:R-:W-:Y:S02]  /*4e90*/  ISETP.GT.AND P5, PT, R5, 0x10, PT ;  /* 0x000000100500780c */ /* 0x000fe40003fa4270 */
[----:B------:R-:W-:Y:S02]  /*4ea0*/  PRMT R240, RZ, 0x7610, R240 ;  /* 0x00007610fff07816 */ /* 0x000fe400000000f0 */
[----:B------:R-:W-:Y:S02]  /*4eb0*/  PRMT R126, RZ, 0x7610, R126 ;  /* 0x00007610ff7e7816 */ /* 0x000fe4000000007e */
[----:B------:R-:W-:Y:S02]  /*4ec0*/  PRMT R127, RZ, 0x7610, R127 ;  /* 0x00007610ff7f7816 */ /* 0x000fe4000000007f */
[----:B------:R-:W3:Y:S01]  /*4ed0*/  @P6 LDG.E.U8 R240, desc[UR24][R8.64] ;  /* 0x0000001808f06981 */ /* 0x000ee2000c1e1100 */
[----:B------:R-:W-:-:S02]  /*4ee0*/  PRMT R244, RZ, 0x7610, R244 ;  /* 0x00007610fff47816 */ /* 0x000fc400000000f4 */
[C---:B------:R-:W-:Y:S01]  /*4ef0*/  ISETP.GT.AND P4, PT, R5.reuse, 0x1, PT ;  /* 0x000000010500780c */ /* 0x040fe20003f84270 */
[----:B------:R-:W4:Y:S04]  /*4f00*/  @P2 LDG.E.U8 R126, desc[UR24][R12.64] ;  /* 0x000000180c7e2981 */ /* 0x000f28000c1e1100 */
[----:B------:R-:W5:Y:S04]  /*4f10*/  @P5 LDG.E.U8 R127, desc[UR24][R14.64] ;  /* 0x000000180e7f5981 */ /* 0x000f68000c1e1100 */
[----:B------:R-:W2:Y:S01]  /*4f20*/  @P2 LDG.E.U8 R244, desc[UR24][R10.64] ;  /* 0x000000180af42981 */ /* 0x000ea2000c1e1100 */
[----:B------:R-:W-:-:S02]  /*4f30*/  ISETP.GT.AND P2, PT, R5, 0x2, PT ;  /* 0x000000020500780c */ /* 0x000fc40003f44270 */
[----:B------:R-:W-:Y:S02]  /*4f40*/  PRMT R178, RZ, 0x7610, R178 ;  /* 0x00007610ffb27816 */ /* 0x000fe400000000b2 */
[----:B------:R-:W-:Y:S02]  /*4f50*/  PRMT R180, RZ, 0x7610, R180 ;  /* 0x00007610ffb47816 */ /* 0x000fe400000000b4 */
[----:B------:R-:W-:-:S07]  /*4f60*/  ISETP.GT.AND P3, PT, R5, 0x18, PT ;  /* 0x000000180500780c */ /* 0x000fce0003f64270 */
[----:B------:R-:W2:Y:S04]  /*4f70*/  @P2 LDG.E.U8 R178, desc[UR24][R38.64] ;  /* 0x0000001826b22981 */ /* 0x000ea8000c1e1100 */
[----:B------:R-:W2:Y:S01]  /*4f80*/  @P2 LDG.E.U8 R180, desc[UR24][R40.64] ;  /* 0x0000001828b42981 */ /* 0x000ea2000c1e1100 */
[----:B------:R-:W-:Y:S02]  /*4f90*/  ISETP.GT.AND P2, PT, R5, 0x5, PT ;  /* 0x000000050500780c */ /* 0x000fe40003f44270 */
[----:B------:R-:W-:Y:S02]  /*4fa0*/  PRMT R179, RZ, 0x7610, R179 ;  /* 0x00007610ffb37816 */ /* 0x000fe400000000b3 */
[----:B------:R-:W-:Y:S02]  /*4fb0*/  PRMT R181, RZ, 0x7610, R181 ;  /* 0x00007610ffb57816 */ /* 0x000fe400000000b5 */
[----:B------:R-:W-:-:S02]  /*4fc0*/  PRMT R246, RZ, 0x7610, R246 ;  /* 0x00007610fff67816 */ /* 0x000fc400000000f6 */
[----:B------:R-:W-:Y:S01]  /*4fd0*/  PRMT R242, RZ, 0x7610, R242 ;  /* 0x00007610fff27816 */ /* 0x000fe200000000f2 */
[----:B------:R-:W2:Y:S01]  /*4fe0*/  @P4 LDG.E.U8 R179, desc[UR24][R22.64] ;  /* 0x0000001816b34981 */ /* 0x000ea2000c1e1100 */
[----:B------:R-:W-:Y:S02]  /*4ff0*/  PRMT R187, RZ, 0x7610, R187 ;  /* 0x00007610ffbb7816 */ /* 0x000fe400000000bb */
[----:B------:R-:W-:Y:S01]  /*5000*/  PRMT R189, RZ, 0x7610, R189 ;  /* 0x00007610ffbd7816 */ /* 0x000fe200000000bd */
[----:B------:R-:W2:Y:S01]  /*5010*/  @P4 LDG.E.U8 R181, desc[UR24][R24.64] ;  /* 0x0000001818b54981 */ /* 0x000ea2000c1e1100 */
[----:B------:R-:W-:-:S03]  /*5020*/  ISETP.GT.AND P4, PT, R5, 0x3, PT ;  /* 0x000000030500780c */ /* 0x000fc60003f84270 */
[----:B------:R-:W2:Y:S04]  /*5030*/  @P3 LDG.E.U8 R246, desc[UR24][R18.64] ;  /* 0x0000001812f63981 */ /* 0x000ea8000c1e1100 */
[----:B------:R-:W2:Y:S01]  /*5040*/  @P3 LDG.E.U8 R242, desc[UR24][R20.64] ;  /* 0x0000001814f23981 */ /* 0x000ea2000c1e1100 */
[----:B------:R-:W-:-:S03]  /*5050*/  ISETP.GT.AND P3, PT, R5, 0x6, PT ;  /* 0x000000060500780c */ /* 0x000fc60003f64270 */
        /* <DEDUP_REMOVED lines=101> */
[----:B------:R-:W-:Y:S02]  /*56b0*/  PRMT R237, RZ, 0x7610, R237 ;  /* 0x00007610ffed7816 */ /* 0x000fe400000000ed */
[C---:B------:R-:W-:Y:S01]  /*56c0*/  ISETP.GT.AND P5, PT, R5.reuse, 0x4, PT ;  /* 0x000000040500780c */ /* 0x040fe20003fa4270 */
        /* <DEDUP_REMOVED lines=17> */
[----:B------:R-:W-:Y:S01]  /*57e0*/  PRMT R241, RZ, 0x7610, R241 ;  /* 0x00007610fff17816 */ /* 0x000fe200000000f1 */
[----:B------:R-:W2:Y:S04]  /*57f0*/  @P4 LDG.E.U8 R218, desc[UR24][R82.64] ;  /* 0x0000001852da4981 */ /* 0x000ea8000c1e1100 */
[----:B------:R-:W2:Y:S04]  /*5800*/  @P4 LDG.E.U8 R220, desc[UR24][R84.64] ;  /* 0x0000001854dc4981 */ /* 0x000ea8000c1e1100 */
[----:B------:R-:W2:Y:S04]  /*5810*/  @P3 LDG.E.U8 R222, desc[UR24][R114.64] ;  /* 0x0000001872de3981 */ /* 0x000ea8000c1e1100 */
[----:B------:R-:W2:Y:S04]  /*5820*/  @P3 LDG.E.U8 R224, desc[UR24][R116.64] ;  /* 0x0000001874e03981 */ /* 0x000ea8000c1e1100 */
[----:B------:R-:W2:Y:S04]  /*5830*/  @P2 LDG.E.U8 R239, desc[UR24][R162.64] ;  /* 0x00000018a2ef2981 */ /* 0x000ea8000c1e1100 */
[----:B------:R-:W2:Y:S01]  /*5840*/  @P2 LDG.E.U8 R241, desc[UR24][R164.64] ;  /* 0x00000018a4f12981 */ /* 0x000ea2000c1e1100 */
[----:B------:R-:W-:Y:S01]  /*5850*/  BAR.SYNC.DEFER_BLOCKING 0x0 ;  /* 0x0000000000007b1d */ /* 0x000fe20000010000 */
[----:B------:R-:W-:-:S02]  /*5860*/  ISETP.GE.AND P3, PT, R118, R5, PT ;  /* 0x000000057600720c */ /* 0x000fc40003f66270 */
[----:B------:R-:W-:Y:S02]  /*5870*/  PRMT R250, RZ, 0x7610, R250 ;  /* 0x00007610fffa7816 */ /* 0x000fe400000000fa */
[----:B------:R-:W-:Y:S01]  /*5880*/  PRMT R243, RZ, 0x7610, R243 ;  /* 0x00007610fff37816 */ /* 0x000fe200000000f3 */
[----:B---3--:R0:W-:Y:S04]  /*5890*/  STS.U8 [R4+UR11+0x3000], R240 ;  /* 0x003000f004007988 */ /* 0x0081e8000800000b */
[----:B----4-:R1:W-:Y:S04]  /*58a0*/  STS.U8 [R4+UR11+0x3400], R126 ;  /* 0x0034007e04007988 */ /* 0x0103e8000800000b */
[----:B-----5:R3:W-:Y:S01]  /*58b0*/  STS.U8 [R4+UR11+0x2800], R127 ;  /* 0x0028007f04007988 */ /* 0x0207e2000800000b */
[----:B0-----:R-:W-:-:S03]  /*58c0*/  PRMT R240, RZ, 0x7610, R240 ;  /* 0x00007610fff07816 */ /* 0x001fc600000000f0 */
[----:B--2---:R0:W-:Y:S01]  /*58d0*/  STS.U8 [R4+UR11+0x2400], R244 ;  /* 0x002400f404007988 */ /* 0x0041e2000800000b */
[----:B-1----:R-:W-:Y:S01]  /*58e0*/  @!P3 IMAD.MOV.U32 R126, RZ, RZ, R148 ;  /* 0x000000ffff7eb224 */ /* 0x002fe200078e0094 */
[----:B------:R-:W-:Y:S02]  /*58f0*/  PRMT R245, RZ, 0x7610, R245 ;  /* 0x00007610fff57816 */ /* 0x000fe400000000f5 */
[----:B------:R1:W-:Y:S01]  /*5900*/  STS.U8 [R4+UR11+0x2000], R238 ;  /* 0x002000ee04007988 */ /* 0x0003e2000800000b */
[----:B---3--:R-:W-:Y:S01]  /*5910*/  @!P3 IMAD.MOV.U32 R127, RZ, RZ, R149 ;  /* 0x000000ffff7fb224 */ /* 0x008fe200078e0095 */
[----:B------:R-:W-:Y:S02]  /*5920*/  PRMT R247, RZ, 0x7610, R247 ;  /* 0x00007610fff77816 */ /* 0x000fe400000000f7 */
[----:B------:R-:W2:Y:S01]  /*5930*/  @!P3 LDG.E.U8 R243, desc[UR24][R120.64] ;  /* 0x0000001878f3b981 */ /* 0x000ea2000c1e1100 */
[----:B0-----:R-:W-:-:S03]  /*5940*/  PRMT R244, RZ, 0x7610, R244 ;  /* 0x00007610fff47816 */ /* 0x001fc600000000f4 */
[----:B------:R0:W3:Y:S01]  /*5950*/  @!P3 LDG.E.U8 R240, desc[UR24][R126.64] ;  /* 0x000000187ef0b981 */ /* 0x0000e2000c1e1100 */
[----:B------:R-:W-:Y:S02]  /*5960*/  PRMT R249, RZ, 0x7610, R249 ;  /* 0x00007610fff97816 */ /* 0x000fe400000000f9 */
[----:B------:R-:W-:Y:S01]  /*5970*/  PRMT R251, RZ, 0x7610, R251 ;  /* 0x00007610fffb7816 */ /* 0x000fe200000000fb */
[----:B------:R-:W4:Y:S01]  /*5980*/  @!P3 LDG.E.U8 R245, desc[UR24][R128.64] ;  /* 0x0000001880f5b981 */ /* 0x000f22000c1e1100 */
[----:B------:R-:W-:Y:S02]  /*5990*/  PRMT R226, RZ, 0x7610, R226 ;  /* 0x00007610ffe27816 */ /* 0x000fe400000000e2 */
[----:B------:R-:W-:Y:S01]  /*59a0*/  PRMT R228, RZ, 0x7610, R228 ;  /* 0x00007610ffe47816 */ /* 0x000fe200000000e4 */
[----:B------:R-:W5:Y:S01]  /*59b0*/  @!P3 LDG.E.U8 R247, desc[UR24][R130.64] ;  /* 0x0000001882f7b981 */ /* 0x000f62000c1e1100 */
[----:B0-----:R-:W-:Y:S02]  /*59c0*/  @!P3 IMAD.MOV.U32 R126, RZ, RZ, R150 ;  /* 0x000000ffff7eb224 */ /* 0x001fe400078e0096 */
[----:B------:R-:W-:Y:S01]  /*59d0*/  @!P3 IMAD.MOV.U32 R127, RZ, RZ, R151 ;  /* 0x000000ffff7fb224 */ /* 0x000fe200078e0097 */
[----:B------:R-:W-:Y:S01]  /*59e0*/  PRMT R230, RZ, 0x7610, R230 ;  /* 0x00007610ffe67816 */ /* 0x000fe200000000e6 */
[----:B------:R-:W2:Y:S04]  /*59f0*/  @!P3 LDG.E.U8 R249, desc[UR24][R132.64] ;  /* 0x0000001884f9b981 */ /* 0x000ea8000c1e1100 */
[----:B------:R0:W2:Y:S01]  /*5a00*/  @!P3 LDG.E.U8 R244, desc[UR24][R126.64] ;  /* 0x000000187ef4b981 */ /* 0x0000a2000c1e1100 */
[----:B------:R-:W-:-:S02]  /*5a10*/  PRMT R232, RZ, 0x7610, R232 ;  /* 0x00007610ffe87816 */ /* 0x000fc400000000e8 */
[----:B------:R-:W-:Y:S01]  /*5a20*/  PRMT R234, RZ, 0x7610, R234 ;  /* 0x00007610ffea7816 */ /* 0x000fe200000000ea */
[----:B------:R-:W2:Y:S01]  /*5a30*/  @!P3 LDG.E.U8 R251, desc[UR24][R134.64] ;  /* 0x0000001886fbb981 */ /* 0x000ea2000c1e1100 */
[----:B------:R-:W-:Y:S02]  /*5a40*/  PRMT R236, RZ, 0x7610, R236 ;  /* 0x00007610ffec7816 */ /* 0x000fe400000000ec */
[----:B-1----:R-:W-:Y:S01]  /*5a50*/  PRMT R238, RZ, 0x7610, R238 ;  /* 0x00007610ffee7816 */ /* 0x002fe200000000ee */
[----:B------:R-:W2:Y:S01]  /*5a60*/  @!P3 LDG.E.U8 R226, desc[UR24][R136.64] ;  /* 0x0000001888e2b981 */ /* 0x000ea2000c1e1100 */
[----:B0-----:R-:W-:Y:S02]  /*5a70*/  @!P3 IMAD.MOV.U32 R126, RZ, RZ, R166 ;  /* 0x000000ffff7eb224 */ /* 0x001fe400078e00a6 */
[----:B------:R-:W-:Y:S01]  /*5a80*/  @!P3 IMAD.MOV.U32 R127, RZ, RZ, R167 ;  /* 0x000000ffff7fb224 */ /* 0x000fe200078e00a7 */
[----:B------:R-:W-:Y:S01]  /*5a90*/  PRMT R252, RZ, 0x7610, R252 ;  /* 0x00007610fffc7816 */ /* 0x000fe200000000fc */
[----:B------:R-:W2:Y:S04]  /*5aa0*/  @!P3 LDG.E.U8 R228, desc[UR24][R138.64] ;  /* 0x000000188ae4b981 */ /* 0x000ea8000c1e1100 */
[----:B------:R0:W2:Y:S04]  /*5ab0*/  @!P3 LDG.E.U8 R250, desc[UR24][R126.64] ;  /* 0x000000187efab981 */ /* 0x0000a8000c1e1100 */
[----:B------:R-:W2:Y:S04]  /*5ac0*/  @!P3 LDG.E.U8 R230, desc[UR24][R140.64] ;  /* 0x000000188ce6b981 */ /* 0x000ea8000c1e1100 */
[----:B------:R-:W2:Y:S01]  /*5ad0*/  @!P3 LDG.E.U8 R232, desc[UR24][R124.64] ;  /* 0x000000187ce8b981 */ /* 0x000ea2000c1e1100 */
[----:B0-----:R-:W-:-:S02]  /*5ae0*/  @!P3 IMAD.MOV.U32 R126, RZ, RZ, R168 ;  /* 0x000000ffff7eb224 */ /* 0x001fc400078e00a8 */
[----:B------:R-:W-:Y:S01]  /*5af0*/  @!P3 IMAD.MOV.U32 R127, RZ, RZ, R169 ;  /* 0x000000ffff7fb224 */ /* 0x000fe200078e00a9 */
[----:B------:R-:W2:Y:S04]  /*5b00*/  @!P3 LDG.E.U8 R234, desc[UR24][R142.64] ;  /* 0x000000188eeab981 */ /* 0x000ea8000c1e1100 */
[----:B------:R-:W2:Y:S04]  /*5b10*/  @!P3 LDG.E.U8 R236, desc[UR24][R144.64] ;  /* 0x0000001890ecb981 */ /* 0x000ea8000c1e1100 */
[----:B------:R-:W2:Y:S04]  /*5b20*/  @!P3 LDG.E.U8 R238, desc[UR24][R146.64] ;  /* 0x0000001892eeb981 */ /* 0x000ea8000c1e1100 */
[----:B------:R-:W2:Y:S04]  /*5b30*/  @!P3 LDG.E.U8 R252, desc[UR24][R126.64] ;  /* 0x000000187efcb981 */ /* 0x000ea8000c1e1100 */
[----:B------:R0:W-:Y:S04]  /*5b40*/  STS.U8 [R4+UR11+0x2c00], R246 ;  /* 0x002c00f604007988 */ /* 0x0001e8000800000b */
[----:B------:R0:W-:Y:S01]  /*5b50*/  STS.U8 [R4+UR11+0x3c00], R242 ;  /* 0x003c00f204007988 */ /* 0x0001e2000800000b */
[----:B------:R-:W-:Y:S01]  /*5b60*/  ULEA UR8, UR23, UR11, 0x3 ;  /* 0x0000000b17087291 */ /* 0x000fe2000f8e18ff */
[----:B------:R-:W-:-:S03]  /*5b70*/  UMOV UR4, UR5 ;  /* 0x0000000500047c82 */ /* 0x000fc60008000000 */
[----:B------:R-:W-:Y:S01]  /*5b80*/  UIADD3 UR8, UPT, UPT, UR8, 0x5000, URZ ;  /* 0x0000500008087890 */ /* 0x000fe2000fffe0ff */
        /* <DEDUP_REMOVED lines=57> */
[----:B--2---:R0:W-:Y:S04]  /*5f20*/  STS.U8 [R4+UR11+0x4800], R243 ;  /* 0x004800f304007988 */ /* 0x0041e8000800000b */
[----:B----4-:R0:W-:Y:S04]  /*5f30*/  STS.U8 [R4+UR11+0x4900], R245 ;  /* 0x004900f504007988 */ /* 0x0101e8000800000b */
[----:B-----5:R0:W-:Y:S04]  /*5f40*/  STS.U8 [R4+UR11+0x4a00], R247 ;  /* 0x004a00f704007988 */ /* 0x0201e8000800000b */
        /* <DEDUP_REMOVED lines=9> */
[----:B---3--:R0:W-:Y:S04]  /*5fe0*/  STS.U8 [R170+UR11+0x4c80], R240 ;  /* 0x004c80f0aa007988 */ /* 0x0081e8000800000b */
[----:B------:R0:W-:Y:S04]  /*5ff0*/  STS.U8 [R170+UR11+0x4d80], R244 ;  /* 0x004d80f4aa007988 */ /* 0x0001e8000800000b */
[----:B------:R0:W-:Y:S04]  /*6000*/  STS.U8 [R170+UR11+0x4e80], R250 ;  /* 0x004e80faaa007988 */ /* 0x0001e8000800000b */
[----:B------:R0:W-:Y:S01]  /*6010*/  STS.U8 [R170+UR11+0x4f80], R252 ;  /* 0x004f80fcaa007988 */ /* 0x0001e2000800000b */
[----:B------:R1:W-:Y:S06]  /*6020*/  MEMBAR.ALL.CTA ;  /* 0x0000000000007992 */ /* 0x0003ec0000008000 */
[----:B-1----:R-:W1:Y:S02]  /*6030*/  FENCE.VIEW.ASYNC.S ;  /* 0x00000000000073c6 */ /* 0x002e640000000000 */
[----:B-1----:R-:W-:Y:S06]  /*6040*/  BAR.SYNC.DEFER_BLOCKING 0x0 ;  /* 0x0000000000007b1d */ /* 0x002fec0000010000 */
[----:B------:R-:W-:Y:S05]  /*6050*/  @P0 BRA `(.L_x_9) ;  /* 0x0000000000340947 */ /* 0x000fea0003800000 */
[----:B------:R-:W-:Y:S01]  /*6060*/  UIADD3 UR28, UPT, UPT, UR10, 0x40, URZ ;  /* 0x000000400a1c7890 */ /* 0x000fe2000fffe0ff */
[----:B------:R-:W-:Y:S01]  /*6070*/  UMOV UR18, UR6 ;  /* 0x0000000600127c82 */ /* 0x000fe20008000000 */
[----:B------:R-:W-:Y:S01]  /*6080*/  UMOV UR19, 0x40004040 ;  /* 0x4000404000137882 */ /* 0x000fe20000000000 */
[----:B------:R-:W-:Y:S01]  /*6090*/  UMOV UR20, 0x0 ;  /* 0x0000000000147882 */ /* 0x000fe20000000000 */
[----:B------:R-:W-:Y:S01]  /*60a0*/  UMOV UR21, 0x8108010 ;  /* 0x0810801000157882 */ /* 0x000fe20000000000 */
[----:B------:R-:W-:Y:S01]  /*60b0*/  UMOV UR9, URZ ;  /* 0x000000ff00097c82 */ /* 0x000fe20008000000 */
[----:B------:R-:W-:Y:S01]  /*60c0*/  UMOV UR30, 0x0 ;  /* 0x00000000001e7882 */ /* 0x000fe20000000000 */
[----:B------:R-:W-:Y:S01]  /*60d0*/  UMOV UR31, 0x8108010 ;  /* 0x08108010001f7882 */ /* 0x000fe20000000000 */
[----:B------:R1:W-:Y:S01]  /*60e0*/  UTCQMMA gdesc[UR18], gdesc[UR14], tmem[UR10], tmem[UR20], idesc[UR21], UPT ;  /* 0x00ff140e120075ea */ /* 0x0003e2000b80030a */
[----:B------:R-:W-:Y:S01]  /*60f0*/  UMOV UR5, UR8 ;  /* 0x0000000800057c82 */ /* 0x000fe20008000000 */
[----:B------:R1:W-:Y:S01]  /*6100*/  UTCQMMA gdesc[UR16], gdesc[UR14], tmem[UR28], tmem[UR30], idesc[UR31], UPT ;  /* 0x00ff1e0e100075ea */ /* 0x0003e2000b80031c */
[----:B------:R1:W-:Y:S01]  /*6110*/  UTCBAR [UR5], URZ ;  /* 0x000000ff050073e9 */ /* 0x0003e200080000ff */
[----:B------:R-:W-:-:S02]  /*6120*/  NOP ;  /* 0x0000000000007918 */ /* 0x000fc40000000000 */
.L_x_9:
[----:B------:R-:W-:Y:S01]  /*6130*/  VIADD R177, R177, 0xffffffff ;  /* 0xffffffffb1b17836 */ /* 0x000fe20000000000 */
[----:B------:R-:W-:Y:S01]  /*6140*/  UIADD3 UR23, UPT, UPT, UR23, 0x1, URZ ;  /* 0x0000000117177890 */ /* 0x000fe2000fffe0ff */
[----:B------:R-:W-:Y:S02]  /*6150*/  IMAD.U32 R127, RZ, RZ, UR4 ;  /* 0x00000004ff7f7e24 */ /* 0x000fe4000f8e00ff */
[----:B------:R-:W-:Y:S01]  /*6160*/  VIADD R5, R5, 0xffffffe0 ;  /* 0xffffffe005057836 */ /* 0x000fe20000000000 */
[----:B------:R-:W-:Y:S01]  /*6170*/  ISETP.NE.U32.AND P2, PT, R177, RZ, PT ;  /* 0x000000ffb100720c */ /* 0x000fe20003f45070 */
[----:B------:R-:W-:-:S04]  /*6180*/  UISETP.GT.AND UP1, UPT, UR23, 0x1, UPT ;  /* 0x000000011700788c */ /* 0x000fc8000bf24270 */
[----:B-1----:R-:W-:Y:S02]  /*6190*/  USEL UR5, URZ, 0x1, !UP1 ;  /* 0x00000001ff057887 */ /* 0x002fe4000c800000 */
[----:B------:R-:W-:Y:S02]  /*61a0*/  USEL UR23, UR23, URZ, !UP1 ;  /* 0x000000ff17177287 */ /* 0x000fe4000c800000 */
[----:B------:R-:W-:-:S04]  /*61b0*/  ULOP3.LUT UR5, UR4, UR5, URZ, 0x3c, !UPT ;  /* 0x0000000504057292 */ /* 0x000fc8000f8e3cff */
[----:B------:R-:W-:Y:S08]  /*61c0*/  @P2 BRA `(.L_x_10) ;  /* 0xffffffe000942947 */ /* 0x000ff0000383ffff */
.L_x_7:
[----:B------:R-:W1:Y:S01]  /*61d0*/  LDC R133, c[0x0][0x3b4] ;  /* 0x0000ed00ff857b82 */ /* 0x000e620000000800 */
[----:B------:R-:W2:Y:S01]  /*61e0*/  LDCU.128 UR16, c[0x0][0x390] ;  /* 0x00007200ff1077ac */ /* 0x000ea20008000c00 */
[----:B------:R-:W-:Y:S01]  /*61f0*/  ISETP.GE.AND P2, PT, R119, 0x20, PT ;  /* 0x000000207700780c */ /* 0x000fe20003f46270 */
[C---:B0-----:R-:W-:Y:S01]  /*6200*/  VIADD R4, R0.reuse, 0x1 ;  /* 0x0000000100047836 */ /* 0x041fe20000000000 */
[----:B------:R-:W0:Y:S01]  /*6210*/  LDCU UR32, c[0x0][0x3b8] ;  /* 0x00007700ff2077ac */ /* 0x000e220008000800 */
[C---:B------:R-:W-:Y:S02]  /*6220*/  VIADD R6, R0.reuse, 0x2 ;  /* 0x0000000200067836 */ /* 0x040fe40000000000 */
[----:B------:R-:W-:Y:S01]  /*6230*/  VIADD R5, R0, 0x3 ;  /* 0x0000000300057836 */ /* 0x000fe20000000000 */
[----:B------:R-:W3:Y:S01]  /*6240*/  LDCU.64 UR34, c[0x0][0x398] ;  /* 0x00007300ff2277ac */ /* 0x000ee20008000a00 */
[----:B------:R-:W4:Y:S01]  /*6250*/  LDCU.64 UR6, c[0x0][0x398] ;  /* 0x00007300ff0677ac */ /* 0x000f220008000a00 */
[----:B------:R-:W1:Y:S01]  /*6260*/  LDCU.64 UR14, c[0x0][0x398] ;  /* 0x00007300ff0e77ac */ /* 0x000e620008000a00 */
[----:B--2---:R-:W-:Y:S01]  /*6270*/  ISETP.GE.AND P3, PT, R4, UR19, PT ;  /* 0x0000001304007c0c */ /* 0x004fe2000bf66270 */
[----:B------:R-:W-:Y:S01]  /*6280*/  VIADD R4, R0, 0x4 ;  /* 0x0000000400047836 */ /* 0x000fe20000000000 */
[----:B------:R-:W-:Y:S01]  /*6290*/  ISETP.GE.AND P0, PT, R6, UR19, PT ;  /* 0x0000001306007c0c */ /* 0x000fe2000bf06270 */
[----:B0-----:R-:W-:Y:S01]  /*62a0*/  IMAD R180, R0, UR32, RZ ;  /* 0x0000002000b47c24 */ /* 0x001fe2000f8e02ff */
[----:B------:R-:W-:Y:S01]  /*62b0*/  ISETP.GE.AND P6, PT, R5, UR19, PT ;  /* 0x0000001305007c0c */ /* 0x000fe2000bfc6270 */
[----:B-1----:R-:W-:Y:S01]  /*62c0*/  IMAD R134, R2, R133, RZ ;  /* 0x0000008502867224 */ /* 0x002fe200078e02ff */
[----:B------:R-:W-:Y:S01]  /*62d0*/  ISETP.GE.AND P5, PT, R4, UR19, PT ;  /* 0x0000001304007c0c */ /* 0x000fe2000bfa6270 */
[----:B------:R-:W-:Y:S01]  /*62e0*/  VIADD R174, R180, UR32 ;  /* 0x00000020b4ae7c36 */ /* 0x000fe20008000000 */
[----:B------:R-:W-:Y:S01]  /*62f0*/  SHF.R.S32.HI R4, RZ, 0x1f, R180 ;  /* 0x0000001fff047819 */ /* 0x000fe200000114b4 */
[----:B------:R-:W-:Y:S01]  /*6300*/  IMAD R133, R133, 0x80, R134 ;  /* 0x0000008085857824 */ /* 0x000fe200078e0286 */
[----:B------:R-:W-:Y:S01]  /*6310*/  IADD3 R132, P4, PT, R134, UR16, RZ ;  /* 0x0000001086847c10 */ /* 0x000fe2000ff9e0ff */
[----:B---34-:R-:W-:-:S12]  /*6320*/  @!P2 BRA `(.L_x_11) ;  /* 0x000000000010a947 */ /* 0x018fd80003800000 */
[----:B------:R-:W-:-:S06]  /*6330*/  USHF.L.U32 UR4, UR4, 0x1f, URZ ;  /* 0x0000001f04047899 */ /* 0x000fcc00080006ff */
[----:B------:R-:W-:-:S04]  /*6340*/  IMAD.U32 R5, RZ, RZ, UR4 ;  /* 0x00000004ff057e24 */ /* 0x000fc8000f8e00ff */
[----:B------:R-:W0:Y:S02]  /*6350*/  SYNCS.PHASECHK.TRANS64.TRYWAIT P2, [UR8], R5 ;  /* 0x00000005ff0075a7 */ /* 0x000e240008041108 */
[----:B0-----:R-:W-:Y:S05]  /*6360*/  @!P2 BRA `(.L_x_12) ;  /* 0x000000480050a947 */ /* 0x001fea0003800000 */
.L_x_11:
[----:B------:R-:W-:Y:S01]  /*6370*/  BAR.SYNC.DEFER_BLOCKING 0x0 ;  /* 0x0000000000007b1d */ /* 0x000fe20000010000 */
[C---:B------:R-:W-:Y:S01]  /*6380*/  IADD3 R135, P2, PT, R133.reuse, UR16, RZ ;  /* 0x0000001085877c10 */ /* 0x040fe2000ff5e0ff */
[----:B------:R-:W-:Y:S01]  /*6390*/  VIADD R170, R174, UR32 ;  /* 0x00000020aeaa7c36 */ /* 0x000fe20008000000 */
[----:B------:R-:W-:Y:S01]  /*63a0*/  LEA.HI.X.SX32 R134, R134, UR17, 0x1, P4 ;  /* 0x0000001186867c11 */ /* 0x000fe2000a0f0eff */
[----:B------:R-:W-:Y:S01]  /*63b0*/  VIADD R183, R0, 0x5 ;  /* 0x0000000500b77836 */ /* 0x000fe20000000000 */
[-C--:B------:R-:W-:Y:S01]  /*63c0*/  IADD3 R178, P4, PT, R180, R132.reuse, RZ ;  /* 0x00000084b4b27210 */ /* 0x080fe20007f9e0ff */
[----:B------:R-:W-:Y:S01]  /*63d0*/  VIADD R166, R170, UR32 ;  /* 0x00000020aaa67c36 */ /* 0x000fe20008000000 */
[----:B------:R-:W-:Y:S01]  /*63e0*/  LEA.HI.X.SX32 R133, R133, UR17, 0x1, P2 ;  /* 0x0000001185857c11 */ /* 0x000fe200090f0eff */
[----:B------:R-:W0:Y:S01]  /*63f0*/  LDCU.64 UR30, c[0x0][0x398] ;  /* 0x00007300ff1e77ac */ /* 0x000e220008000a00 */
[-C--:B------:R-:W-:Y:S01]  /*6400*/  IADD3 R180, P2, PT, R180, R135.reuse, RZ ;  /* 0x00000087b4b47210 */ /* 0x080fe20007f5e0ff */
[----:B------:R-:W-:Y:S01]  /*6410*/  IMAD.X R179, R4, 0x1, R134, P4 ;  /* 0x0000000104b37824 */ /* 0x000fe200020e0686 */
[----:B------:R-:W-:Y:S01]  /*6420*/  SHF.R.S32.HI R5, RZ, 0x1f, R174 ;  /* 0x0000001fff057819 */ /* 0x000fe200000114ae */
[----:B------:R-:W-:Y:S01]  /*6430*/  VIADD R164, R166, UR32 ;  /* 0x00000020a6a47c36 */ /* 0x000fe20008000000 */
[-C--:B------:R-:W-:Y:S01]  /*6440*/  IADD3 R176, P4, PT, R174, R132.reuse, RZ ;  /* 0x00000084aeb07210 */ /* 0x080fe20007f9e0ff */
[--C-:B------:R-:W-:Y:S01]  /*6450*/  IMAD.X R181, R4, 0x1, R133.reuse, P2 ;  /* 0x0000000104b57824 */ /* 0x100fe200010e0685 */
[-C--:B------:R-:W-:Y:S01]  /*6460*/  IADD3 R174, P2, PT, R174, R135.reuse, RZ ;  /* 0x00000087aeae7210 */ /* 0x080fe20007f5e0ff */
[----:B------:R-:W-:Y:S01]  /*6470*/  VIADD R152, R164, UR32 ;  /* 0x00000020a4987c36 */ /* 0x000fe20008000000 */
[----:B------:R-:W-:Y:S01]  /*6480*/  SHF.R.S32.HI R6, RZ, 0x1f, R170 ;  /* 0x0000001fff067819 */ /* 0x000fe200000114aa */
[C---:B------:R-:W-:Y:S01]  /*6490*/  IMAD.X R177, R5.reuse, 0x1, R134, P4 ;  /* 0x0000000105b17824 */ /* 0x040fe200020e0686 */
[CC--:B------:R-:W-:Y:S01]  /*64a0*/  IADD3 R172, P4, PT, R170.reuse, R132.reuse, RZ ;  /* 0x00000084aaac7210 */ /* 0x0c0fe20007f9e0ff */
[--C-:B------:R-:W-:Y:S01]  /*64b0*/  IMAD.X R175, R5, 0x1, R133.reuse, P2 ;  /* 0x0000000105af7824 */ /* 0x100fe200010e0685 */
[-C--:B------:R-:W-:Y:S01]  /*64c0*/  IADD3 R170, P2, PT, R170, R135.reuse, RZ ;  /* 0x00000087aaaa7210 */ /* 0x080fe20007f5e0ff */
[----:B------:R-:W-:Y:S01]  /*64d0*/  VIADD R156, R152, UR32 ;  /* 0x00000020989c7c36 */ /* 0x000fe20008000000 */
[----:B------:R-:W-:Y:S01]  /*64e0*/  SHF.R.S32.HI R4, RZ, 0x1f, R166 ;  /* 0x0000001fff047819 */ /* 0x000fe200000114a6 */
[----:B------:R-:W1:Y:S02]  /*64f0*/  @!P1 SYNCS.CCTL.IV [UR11+0x5000] ;  /* 0x00500000ff0099b1 */ /* 0x000e64000800000b */
[----:B-1----:R-:W-:Y:S01]  /*6500*/  BAR.SYNC.DEFER_BLOCKING 0x0 ;  /* 0x0000000000007b1d */ /* 0x002fe20000010000 */
[----:B------:R-:W-:Y:S01]  /*6510*/  IMAD.X R171, R6, 0x1, R133, P2 ;  /* 0x0000000106ab7824 */ /* 0x000fe200010e0685 */
[-C--:B------:R-:W-:Y:S01]  /*6520*/  IADD3 R168, P2, PT, R166, R132.reuse, RZ ;  /* 0x00000084a6a87210 */ /* 0x080fe20007f5e0ff */
[----:B------:R-:W-:Y:S01]  /*6530*/  VIADD R146, R156, UR32 ;  /* 0x000000209c927c36 */ /* 0x000fe20008000000 */
[----:B------:R-:W-:Y:S01]  /*6540*/  SHF.R.S32.HI R5, RZ, 0x1f, R164 ;  /* 0x0000001fff057819 */ /* 0x000fe200000114a4 */
[----:B------:R-:W-:Y:S01]  /*6550*/  IMAD.X R173, R6, 0x1, R134, P4 ;  /* 0x0000000106ad7824 */ /* 0x000fe200020e0686 */
[----:B------:R-:W-:Y:S01]  /*6560*/  SHF.R.S32.HI R136, RZ, 0x1f, R152 ;  /* 0x0000001fff887819 */ /* 0x000fe20000011498 */
[----:B------:R-:W-:Y:S01]  /*6570*/  IMAD.X R169, R4, 0x1, R134, P2 ;  /* 0x0000000104a97824 */ /* 0x000fe200010e0686 */
[----:B------:R-:W-:Y:S01]  /*6580*/  IADD3 R162, P2, PT, R164, R132, RZ ;  /* 0x00000084a4a27210 */ /* 0x000fe20007f5e0ff */
[----:B------:R-:W-:Y:S01]  /*6590*/  VIADD R148, R146, UR32 ;  /* 0x0000002092947c36 */ /* 0x000fe20008000000 */
[----:B------:R-:W-:Y:S01]  /*65a0*/  SHF.R.S32.HI R137, RZ, 0x1f, R156 ;  /* 0x0000001fff897819 */ /* 0x000fe2000001149c */
[----:B------:R-:W1:Y:S01]  /*65b0*/  LDCU.64 UR28, c[0x0][0x398] ;  /* 0x00007300ff1c77ac */ /* 0x000e620008000a00 */
[----:B------:R-:W-:Y:S01]  /*65c0*/  IADD3 R166, P4, PT, R166, R135, RZ ;  /* 0x00000087a6a67210 */ /* 0x000fe20007f9e0ff */
[----:B------:R-:W-:-:S02]  /*65d0*/  IMAD.X R163, R5, 0x1, R134, P2 ;  /* 0x0000000105a37824 */ /* 0x000fc400010e0686 */
[----:B------:R-:W-:Y:S01]  /*65e0*/  VIADD R140, R148, UR32 ;  /* 0x00000020948c7c36 */ /* 0x000fe20008000000 */
[----:B------:R-:W2:Y:S01]  /*65f0*/  LDCU.64 UR26, c[0x0][0x398] ;  /* 0x00007300ff1a77ac */ /* 0x000ea20008000a00 */
[----:B------:R-:W-:Y:S01]  /*6600*/  IMAD.X R167, R4, 0x1, R133, P4 ;  /* 0x0000000104a77824 */ /* 0x000fe200020e0685 */
[----:B------:R-:W-:Y:S01]  /*6610*/  ISETP.GE.AND P4, PT, R2, UR18, PT ;  /* 0x0000001202007c0c */ /* 0x000fe2000bf86270 */
[----:B------:R-:W-:Y:S01]  /*6620*/  VIADD R142, R140, UR32 ;  /* 0x000000208c8e7c36 */ /* 0x000fe20008000000 */
[----:B------:R-:W3:Y:S02]  /*6630*/  LDCU.64 UR22, c[0x0][0x398] ;  /* 0x00007300ff1677ac */ /* 0x000ee40008000a00 */
[----:B------:R-:W-:Y:S01]  /*6640*/  ISETP.LT.AND P4, PT, R0, UR35, !P4 ;  /* 0x0000002300007c0c */ /* 0x000fe2000e781270 */
[----:B------:R-:W-:Y:S01]  /*6650*/  VIADD R182, R142, UR32 ;  /* 0x000000208eb67c36 */ /* 0x000fe20008000000 */
[----:B------:R-:W4:Y:S01]  /*6660*/  @!P1 SYNCS.CCTL.IV [UR11+0x5008] ;  /* 0x00500800ff0099b1 */ /* 0x000f22000800000b */
[----:B------:R-:W-:Y:S01]  /*6670*/  IADD3 R164, P1, PT, R164, R135, RZ ;  /* 0x00000087a4a47210 */ /* 0x000fe20007f3e0ff */
[----:B------:R-:W5:Y:S02]  /*6680*/  LDCU.64 UR20, c[0x0][0x398] ;  /* 0x00007300ff1477ac */ /* 0x000f640008000a00 */
[----:B------:R-:W-:-:S02]  /*6690*/  SHF.R.S32.HI R184, RZ, 0x1f, R182 ;  /* 0x0000001fffb87819 */ /* 0x000fc400000114b6 */
[--C-:B------:R-:W-:Y:S01]  /*66a0*/  IMAD.X R165, R5, 0x1, R133.reuse, P1 ;  /* 0x0000000105a57824 */ /* 0x100fe200008e0685 */
[CC--:B------:R-:W-:Y:S01]  /*66b0*/  IADD3 R160, P1, PT, R152.reuse, R132.reuse, RZ ;  /* 0x0000008498a07210 */ /* 0x0c0fe20007f3e0ff */
[----:B------:R-:W0:Y:S01]  /*66c0*/  LDTM.x128 R4, tmem[UR12] ;  /* 0x0000000c000479ee */ /* 0x000e2200083c0000 */
[-C--:B------:R-:W-:Y:S01]  /*66d0*/  IADD3 R152, P2, PT, R152, R135.reuse, RZ ;  /* 0x0000008798987210 */ /* 0x080fe20007f5e0ff */
[----:B------:R-:W-:Y:S01]  /*66e0*/  NOP ;  /* 0x0000000000007918 */ /* 0x000fe20000000000 */
[----:B------:R-:W0:Y:S01]  /*66f0*/  LDCU.64 UR16, c[0x0][0x398] ;  /* 0x00007300ff1077ac */ /* 0x000e220008000a00 */
[----:B------:R-:W-:Y:S01]  /*6700*/  IMAD.X R161, R136, 0x1, R134, P1 ;  /* 0x0000000188a17824 */ /* 0x000fe200008e0686 */
[-C--:B------:R-:W-:Y:S01]  /*6710*/  IADD3 R158, P1, PT, R156, R132.reuse, RZ ;  /* 0x000000849c9e7210 */ /* 0x080fe20007f3e0ff */
[--C-:B------:R-:W-:Y:S01]  /*6720*/  IMAD.X R153, R136, 0x1, R133.reuse, P2 ;  /* 0x0000000188997824 */ /* 0x100fe200010e0685 */
[-C--:B------:R-:W-:Y:S01]  /*6730*/  IADD3 R156, P2, PT, R156, R135.reuse, RZ ;  /* 0x000000879c9c7210 */ /* 0x080fe20007f5e0ff */
[----:B------:R-:W0:Y:S01]  /*6740*/  LDCU.64 UR12, c[0x0][0x398] ;  /* 0x00007300ff0c77ac */ /* 0x000e220008000a00 */
[----:B------:R-:W-:Y:S01]  /*6750*/  SHF.R.S32.HI R136, RZ, 0x1f, R146 ;  /* 0x0000001fff887819 */ /* 0x000fe20000011492 */
[C---:B------:R-:W-:Y:S01]  /*6760*/  IMAD.X R159, R137.reuse, 0x1, R134, P1 ;  /* 0x00000001899f7824 */ /* 0x040fe200008e0686 */
[CC--:B------:R-:W-:Y:S01]  /*6770*/  IADD3 R154, P1, PT, R146.reuse, R132.reuse, RZ ;  /* 0x00000084929a7210 */ /* 0x0c0fe20007f3e0ff */
[--C-:B------:R-:W-:Y:S01]  /*6780*/  IMAD.X R157, R137, 0x1, R133.reuse, P2 ;  /* 0x00000001899d7824 */ /* 0x100fe200010e0685 */
[-C--:B------:R-:W-:Y:S01]  /*6790*/  IADD3 R146, P2, PT, R146, R135.reuse, RZ ;  /* 0x0000008792927210 */ /* 0x080fe20007f5e0ff */
[----:B------:R-:W0:Y:S01]  /*67a0*/  LDCU.64 UR8, c[0x0][0x398] ;  /* 0x00007300ff0877ac */ /* 0x000e220008000a00 */
[----:B------:R-:W-:Y:S01]  /*67b0*/  SHF.R.S32.HI R137, RZ, 0x1f, R148 ;  /* 0x0000001fff897819 */ /* 0x000fe20000011494 */
[----:B------:R-:W-:Y:S01]  /*67c0*/  IMAD.X R155, R136, 0x1, R134, P1 ;  /* 0x00000001889b7824 */ /* 0x000fe200008e0686 */
[-C--:B------:R-:W-:Y:S01]  /*67d0*/  IADD3 R150, P1, PT, R148, R132.reuse, RZ ;  /* 0x0000008494967210 */ /* 0x080fe20007f3e0ff */
[--C-:B------:R-:W-:Y:S01]  /*67e0*/  IMAD.X R147, R136, 0x1, R133.reuse, P2 ;  /* 0x0000000188937824 */ /* 0x100fe200010e0685 */
[-C--:B------:R-:W-:Y:S01]  /*67f0*/  IADD3 R148, P2, PT, R148, R135.reuse, RZ ;  /* 0x0000008794947210 */ /* 0x080fe20007f5e0ff */
[----:B------:R-:W1:Y:S01]  /*6800*/  LDCU.64 UR4, c[0x0][0x398] ;  /* 0x00007300ff0477ac */ /* 0x000e620008000a00 */
[----:B------:R-:W-:Y:S01]  /*6810*/  SHF.R.S32.HI R136, RZ, 0x1f, R140 ;  /* 0x0000001fff887819 */ /* 0x000fe2000001148c */
[C---:B------:R-:W-:Y:S01]  /*6820*/  IMAD.X R151, R137.reuse, 0x1, R134, P1 ;  /* 0x0000000189977824 */ /* 0x040fe200008e0686 */
[CC--:B------:R-:W-:Y:S01]  /*6830*/  IADD3 R144, P1, PT, R140.reuse, R132.reuse, RZ ;  /* 0x000000848c907210 */ /* 0x0c0fe20007f3e0ff */
[--C-:B------:R-:W-:Y:S01]  /*6840*/  IMAD.X R149, R137, 0x1, R133.reuse, P2 ;  /* 0x0000000189957824 */ /* 0x100fe200010e0685 */
[----:B------:R-:W-:Y:S01]  /*6850*/  IADD3 R140, P2, PT, R140, R135, RZ ;  /* 0x000000878c8c7210 */ /* 0x000fe20007f5e0ff */
[----:B------:R-:W1:Y:S01]  /*6860*/  LDCU UR11, c[0x0][0x398] ;  /* 0x00007300ff0b77ac */ /* 0x000e620008000800 */
[----:B------:R-:W-:Y:S01]  /*6870*/  SHF.R.S32.HI R137, RZ, 0x1f, R142 ;  /* 0x0000001fff897819 */ /* 0x000fe2000001148e */
[----:B------:R-:W-:Y:S01]  /*6880*/  IMAD.X R145, R136, 0x1, R134, P1 ;  /* 0x0000000188917824 */ /* 0x000fe200008e0686 */
[----:B------:R-:W-:Y:S01]  /*6890*/  ISETP.GE.AND P1, PT, R0, UR19, PT ;  /* 0x0000001300007c0c */ /* 0x000fe2000bf26270 */
[----:B------:R-:W-:Y:S01]  /*68a0*/  IMAD.X R141, R136, 0x1, R133, P2 ;  /* 0x00000001888d7824 */ /* 0x000fe200010e0685 */
[----:B------:R-:W-:-:S02]  /*68b0*/  IADD3 R138, P2, PT, R142, R132, RZ ;  /* 0x000000848e8a7210 */ /* 0x000fc40007f5e0ff */
[----:B------:R-:W-:Y:S01]  /*68c0*/  ISETP.LT.AND P1, PT, R3, UR6, !P1 ;  /* 0x0000000603007c0c */ /* 0x000fe2000cf21270 */
[----:B------:R-:W1:Y:S01]  /*68d0*/  LDCU UR6, c[0x0][0x398] ;  /* 0x00007300ff0677ac */ /* 0x000e620008000800 */
[----:B0-----:R-:W-:Y:S01]  /*68e0*/  F2FP.SATFINITE.E4M3.F32.PACK_AB_MERGE_C R5, R5, R4, RZ ;  /* 0x000000040505723e */ /* 0x001fe200048070ff */
[----:B------:R-:W-:Y:S01]  /*68f0*/  IMAD.X R139, R137, 0x1, R134, P2 ;  /* 0x00000001898b7824 */ /* 0x000fe200010e0686 */
[----:B------:R-:W-:Y:S01]  /*6900*/  IADD3 R142, P2, PT, R142, R135, RZ ;  /* 0x000000878e8e7210 */ /* 0x000fe20007f5e0ff */
[----:B------:R-:W-:Y:S01]  /*6910*/  VIADD R4, R0, 0x6 ;  /* 0x0000000600047836 */ /* 0x000fe20000000000 */
[----:B------:R-:W-:Y:S01]  /*6920*/  F2FP.SATFINITE.E4M3.F32.PACK_AB_MERGE_C R7, R7, R6, RZ ;  /* 0x000000060707723e */ /* 0x000fe200048070ff */
[----:B------:R0:W-:Y:S01]  /*6930*/  @P4 STG.E.U8 desc[UR24][R178.64], R5 ;  /* 0x00000005b2004986 */ /* 0x0001e2000c101118 */
[----:B------:R-:W-:Y:S01]  /*6940*/  ISETP.LT.AND P4, PT, R2, UR14, !P3 ;  /* 0x0000000e02007c0c */ /* 0x000fe2000df81270 */
[----:B------:R-:W-:Y:S01]  /*6950*/  IMAD.X R143, R137, 0x1, R133, P2 ;  /* 0x00000001898f7824 */ /* 0x000fe200010e0685 */
[----:B------:R-:W-:Y:S01]  /*6960*/  IADD3 R136, P2, PT, R182, R132, RZ ;  /* 0x00000084b6887210 */ /* 0x000fe20007f5e0ff */
[----:B------:R-:W3:Y:S01]  /*6970*/  LDCU UR14, c[0x0][0x398] ;  /* 0x00007300ff0e77ac */ /* 0x000ee20008000800 */
[----:B------:R-:W-:-:S02]  /*6980*/  ISETP.LT.AND P3, PT, R3, UR30, !P3 ;  /* 0x0000001e03007c0c */ /* 0x000fc4000df61270 */
[----:B------:R-:W-:Y:S01]  /*6990*/  F2FP.SATFINITE.E4M3.F32.PACK_AB_MERGE_C R71, R71, R70, RZ ;  /* 0x000000464747723e */ /* 0x000fe200048070ff */
[----:B------:R-:W-:Y:S01]  /*69a0*/  IMAD.X R137, R184, 0x1, R134, P2 ;  /* 0x00000001b8897824 */ /* 0x000fe200010e0686 */
[----:B------:R-:W-:Y:S02]  /*69b0*/  ISETP.GE.AND P2, PT, R183, UR19, PT ;  /* 0x00000013b7007c0c */ /* 0x000fe4000bf46270 */
[----:B------:R-:W-:Y:S02]  /*69c0*/  F2FP.SATFINITE.E4M3.F32.PACK_AB_MERGE_C R183, R69, R68, RZ ;  /* 0x0000004445b7723e */ /* 0x000fe400048070ff */
[----:B------:R-:W-:Y:S02]  /*69d0*/  PRMT R69, R5, 0x9910, RZ ;  /* 0x0000991005457816 */ /* 0x000fe400000000ff */
[----:B------:R-:W-:Y:S01]  /*69e0*/  PRMT R68, R183, 0x9910, RZ ;  /* 0x00009910b7447816 */ /* 0x000fe200000000ff */
[----:B------:R-:W-:Y:S01]  /*69f0*/  @P1 STG.E.U8 desc[UR24][R180.64], R183 ;  /* 0x000000b7b4001986 */ /* 0x000fe2000c101118 */
[----:B-1----:R-:W-:-:S02]  /*6a00*/  ISETP.LT.AND P1, PT, R2, UR28, !P0 ;  /* 0x0000001c02007c0c */ /* 0x002fc4000c721270 */
[----:B------:R-:W-:Y:S01]  /*6a10*/  SHF.R.S32.HI R69, RZ, 0x8, R69 ;  /* 0x00000008ff457819 */ /* 0x000fe20000011445 */
[----:B0-----:R-:W-:Y:S01]  /*6a20*/  IMAD.MOV.U32 R5, RZ, RZ, R68 ;  /* 0x000000ffff057224 */ /* 0x001fe200078e0044 */
[----:B--2---:R-:W-:Y:S01]  /*6a30*/  ISETP.LT.AND P0, PT, R3, UR26, !P0 ;  /* 0x0000001a03007c0c */ /* 0x004fe2000c701270 */
[----:B------:R-:W-:Y:S01]  /*6a40*/  VIADD R68, R0, 0xa ;  /* 0x0000000a00447836 */ /* 0x000fe20000000000 */
[----:B------:R-:W-:Y:S01]  /*6a50*/  PRMT R6, R71, 0x9910, RZ ;  /* 0x0000991047067816 */ /* 0x000fe200000000ff */
[----:B------:R-:W-:Y:S01]  /*6a60*/  @P4 STG.E.U8 desc[UR24][R176.64], R69 ;  /* 0x00000045b0004986 */ /* 0x000fe2000c101118 */
[----:B------:R-:W-:Y:S02]  /*6a70*/  SHF.R.S32.HI R5, RZ, 0x8, R5 ;  /* 0x00000008ff057819 */ /* 0x000fe40000011405 */
[----:B------:R-:W-:Y:S01]  /*6a80*/  ISETP.GE.AND P4, PT, R4, UR19, PT ;  /* 0x0000001304007c0c */ /* 0x000fe2000bf86270 */
[----:B------:R-:W-:Y:S01]  /*6a90*/  VIADD R4, R0, 0x7 ;  /* 0x0000000700047836 */ /* 0x000fe20000000000 */
[----:B------:R-:W-:Y:S01]  /*6aa0*/  F2FP.SATFINITE.E4M3.F32.PACK_AB_MERGE_C R9, R9, R8, RZ ;  /* 0x000000080909723e */ /* 0x000fe200048070ff */
[----:B------:R0:W-:Y:S01]  /*6ab0*/  @P3 STG.E.U8 desc[UR24][R174.64], R5 ;  /* 0x00000005ae003986 */ /* 0x0001e2000c101118 */
[----:B------:R-:W-:Y:S01]  /*6ac0*/  F2FP.SATFINITE.E4M3.F32.PACK_AB_MERGE_C R73, R73, R72, RZ ;  /* 0x000000484949723e */ /* 0x000fe200048070ff */
[----:B------:R-:W-:Y:S01]  /*6ad0*/  VIADD R8, R182, UR32 ;  /* 0x00000020b6087c36 */ /* 0x000fe20008000000 */
[----:B------:R-:W-:Y:S01]  /*6ae0*/  ISETP.GE.AND P3, PT, R4, UR19, PT ;  /* 0x0000001304007c0c */ /* 0x000fe2000bf66270 */
[----:B------:R1:W-:Y:S01]  /*6af0*/  @P1 STG.E.U8 desc[UR24][R172.64], R7 ;  /* 0x00000007ac001986 */ /* 0x0003e2000c101118 */
[----:B---3--:R-:W-:-:S02]  /*6b00*/  ISETP.LT.AND P1, PT, R2, UR22, !P6 ;  /* 0x0000001602007c0c */ /* 0x008fc4000f721270 */
[----:B------:R-:W-:Y:S01]  /*6b10*/  PRMT R4, R7, 0x9910, RZ ;  /* 0x0000991007047816 */ /* 0x000fe200000000ff */
[----:B------:R-:W-:Y:S01]  /*6b20*/  @P0 STG.E.U8 desc[UR24][R170.64], R71 ;  /* 0x00000047aa000986 */ /* 0x000fe2000c101118 */
[C---:B-----5:R-:W-:Y:S02]  /*6b30*/  ISETP.LT.AND P6, PT, R3.reuse, UR20, !P6 ;  /* 0x0000001403007c0c */ /* 0x060fe4000f7c1270 */
[----:B------:R-:W-:Y:S02]  /*6b40*/  ISETP.LT.AND P0, PT, R2, UR16, !P5 ;  /* 0x0000001002007c0c */ /* 0x000fe4000ef01270 */
[----:B------:R-:W-:Y:S01]  /*6b50*/  ISETP.LT.AND P5, PT, R3, UR12, !P5 ;  /* 0x0000000c03007c0c */ /* 0x000fe2000efa1270 */
[----:B------:R-:W2:Y:S01]  /*6b60*/  LDCU UR12, c[0x0][0x398] ;  /* 0x00007300ff0c77ac */ /* 0x000ea20008000800 */
[----:B0-----:R-:W-:Y:S01]  /*6b70*/  SHF.R.S32.HI R5, RZ, 0x8, R4 ;  /* 0x00000008ff057819 */ /* 0x001fe20000011404 */
[----:B-1----:R-:W-:Y:S01]  /*6b80*/  IMAD.MOV.U32 R7, RZ, RZ, R6 ;  /* 0x000000ffff077224 */ /* 0x002fe200078e0006 */
[----:B------:R-:W-:Y:S01]  /*6b90*/  SHF.R.S32.HI R70, RZ, 0x1f, R8 ;  /* 0x0000001fff467819 */ /* 0x000fe20000011408 */
[----:B------:R-:W-:Y:S01]  /*6ba0*/  VIADD R4, R0, 0x8 ;  /* 0x0000000800047836 */ /* 0x000fe20000000000 */
[----:B------:R-:W-:Y:S01]  /*6bb0*/  PRMT R69, R9, 0x9910, RZ ;  /* 0x0000991009457816 */ /* 0x000fe200000000ff */
[----:B------:R0:W-:Y:S01]  /*6bc0*/  @P1 STG.E.U8 desc[UR24][R168.64], R5 ;  /* 0x00000005a8001986 */ /* 0x0001e2000c101118 */
[----:B------:R-:W-:-:S02]  /*6bd0*/  SHF.R.S32.HI R7, RZ, 0x8, R7 ;  /* 0x00000008ff077819 */ /* 0x000fc40000011407 */
[----:B------:R-:W-:Y:S01]  /*6be0*/  ISETP.GE.AND P1, PT, R4, UR19, PT ;  /* 0x0000001304007c0c */ /* 0x000fe2000bf26270 */
[----:B------:R-:W-:Y:S01]  /*6bf0*/  VIADD R4, R0, 0x9 ;  /* 0x0000000900047836 */ /* 0x000fe20000000000 */
[----:B------:R-:W-:Y:S01]  /*6c00*/  SHF.R.S32.HI R69, RZ, 0x8, R69 ;  /* 0x00000008ff457819 */ /* 0x000fe20000011445 */
[----:B------:R-:W-:Y:S01]  /*6c10*/  @P6 STG.E.U8 desc[UR24][R166.64], R7 ;  /* 0x00000007a6006986 */ /* 0x000fe2000c101118 */
[----:B------:R-:W-:Y:S01]  /*6c20*/  ISETP.LT.AND P6, PT, R2, UR8, !P2 ;  /* 0x0000000802007c0c */ /* 0x000fe2000d7c1270 */
[----:B------:R-:W1:Y:S01]  /*6c30*/  LDCU UR8, c[0x0][0x398] ;  /* 0x00007300ff0877ac */ /* 0x000e620008000800 */
[----:B------:R-:W-:Y:S01]  /*6c40*/  ISETP.LT.AND P2, PT, R3, UR4, !P2 ;  /* 0x0000000403007c0c */ /* 0x000fe2000d741270 */
[----:B------:R3:W-:Y:S01]  /*6c50*/  @P0 STG.E.U8 desc[UR24][R162.64], R9 ;  /* 0x00000009a2000986 */ /* 0x0007e2000c101118 */
[----:B------:R-:W-:Y:S01]  /*6c60*/  ISETP.GE.AND P0, PT, R4, UR19, PT ;  /* 0x0000001304007c0c */ /* 0x000fe2000bf06270 */
[----:B------:R-:W5:Y:S01]  /*6c70*/  LDCU UR4, c[0x0][0x398] ;  /* 0x00007300ff0477ac */ /* 0x000f620008000800 */
[----:B------:R-:W-:Y:S01]  /*6c80*/  F2FP.SATFINITE.E4M3.F32.PACK_AB_MERGE_C R11, R11, R10, RZ ;  /* 0x0000000a0b0b723e */ /* 0x000fe200048070ff */
[----:B------:R-:W-:Y:S01]  /*6c90*/  @P5 STG.E.U8 desc[UR24][R164.64], R73 ;  /* 0x00000049a4005986 */ /* 0x000fe2000c101118 */
[----:B------:R-:W-:Y:S01]  /*6ca0*/  IADD3 R4, P5, PT, R182, R135, RZ ;  /* 0x00000087b6047210 */ /* 0x000fe20007fbe0ff */
[----:B------:R-:W-:Y:S01]  /*6cb0*/  VIADD R10, R0, 0xb ;  /* 0x0000000b000a7836 */ /* 0x000fe20000000000 */
[----:B------:R-:W-:-:S02]  /*6cc0*/  F2FP.SATFINITE.E4M3.F32.PACK_AB_MERGE_C R75, R75, R74, RZ ;  /* 0x0000004a4b4b723e */ /* 0x000fc400048070ff */
[----:B------:R-:W-:Y:S01]  /*6cd0*/  F2FP.SATFINITE.E4M3.F32.PACK_AB_MERGE_C R13, R13, R12, RZ ;  /* 0x0000000c0d0d723e */ /* 0x000fe200048070ff */
[----:B0-----:R-:W-:Y:S01]  /*6ce0*/  IMAD.X R5, R184, 0x1, R133, P5 ;  /* 0x00000001b8057824 */ /* 0x001fe200028e0685 */
[----:B------:R-:W-:Y:S01]  /*6cf0*/  IADD3 R6, P5, PT, R8, R132, RZ ;  /* 0x0000008408067210 */ /* 0x000fe20007fbe0ff */
[----:B------:R0:W-:Y:S01]  /*6d00*/  @P6 STG.E.U8 desc[UR24][R160.64], R69 ;  /* 0x00000045a0006986 */ /* 0x0001e2000c101118 */
[----:B---3--:R-:W-:Y:S01]  /*6d10*/  PRMT R9, R73, 0x9910, RZ ;  /* 0x0000991049097816 */ /* 0x008fe200000000ff */
[----:B------:R-:W-:Y:S01]  /*6d20*/  VIADD R12, R0, 0xe ;  /* 0x0000000e000c7836 */ /* 0x000fe20000000000 */
[----:B------:R-:W-:Y:S01]  /*6d30*/  ISETP.GE.AND P6, PT, R68, UR19, PT ;  /* 0x0000001344007c0c */ /* 0x000fe2000bfc6270 */
[----:B------:R-:W-:Y:S01]  /*6d40*/  IMAD.X R7, R70, 0x1, R134, P5 ;  /* 0x0000000146077824 */ /* 0x000fe200028e0686 */
[----:B------:R-:W-:Y:S02]  /*6d50*/  ISETP.LT.AND P5, PT, R2, UR34, !P4 ;  /* 0x0000002202007c0c */ /* 0x000fe4000e7a1270 */
[----:B------:R-:W-:-:S02]  /*6d60*/  SHF.R.S32.HI R9, RZ, 0x8, R9 ;  /* 0x00000008ff097819 */ /* 0x000fc40000011409 */
[----:B------:R-:W-:Y:S01]  /*6d70*/  ISETP.LT.AND P4, PT, R3, UR6, !P4 ;  /* 0x0000000603007c0c */ /* 0x000fe2000e781270 */
[----:B------:R-:W3:Y:S01]  /*6d80*/  LDCU UR6, c[0x0][0x398] ;  /* 0x00007300ff0677ac */ /* 0x000ee20008000800 */
[----:B------:R-:W-:Y:S01]  /*6d90*/  PRMT R68, R11, 0x9910, RZ ;  /* 0x000099100b447816 */ /* 0x000fe200000000ff */
[----:B------:R2:W-:Y:S01]  /*6da0*/  @P2 STG.E.U8 desc[UR24][R152.64], R9 ;  /* 0x0000000998002986 */ /* 0x0005e2000c101118 */
[----:B-1----:R-:W-:Y:S01]  /*6db0*/  ISETP.LT.AND P2, PT, R2, UR8, !P3 ;  /* 0x0000000802007c0c */ /* 0x002fe2000df41270 */
[----:B------:R-:W1:Y:S01]  /*6dc0*/  LDCU UR8, c[0x0][0x398] ;  /* 0x00007300ff0877ac */ /* 0x000e620008000800 */
[----:B0-----:R-:W-:Y:S02]  /*6dd0*/  PRMT R69, R75, 0x9910, RZ ;  /* 0x000099104b457816 */ /* 0x001fe400000000ff */
[----:B-----5:R-:W-:Y:S01]  /*6de0*/  ISETP.LT.AND P3, PT, R3, UR4, !P3 ;  /* 0x0000000403007c0c */ /* 0x020fe2000df61270 */
[----:B------:R0:W-:Y:S01]  /*6df0*/  @P5 STG.E.U8 desc[UR24][R158.64], R11 ;  /* 0x0000000b9e005986 */ /* 0x0001e2000c101118 */
[----:B------:R-:W-:Y:S01]  /*6e00*/  ISETP.GE.AND P5, PT, R10, UR19, PT ;  /* 0x000000130a007c0c */ /* 0x000fe2000bfa6270 */
[----:B------:R-:W-:Y:S01]  /*6e10*/  IMAD.MOV.U32 R10, RZ, RZ, R68 ;  /* 0x000000ffff0a7224 */ /* 0x000fe200078e0044 */
[----:B------:R-:W5:Y:S01]  /*6e20*/  LDCU UR4, c[0x0][0x398] ;  /* 0x00007300ff0477ac */ /* 0x000f620008000800 */
[----:B------:R-:W-:Y:S01]  /*6e30*/  @P4 STG.E.U8 desc[UR24][R156.64], R75 ;  /* 0x0000004b9c004986 */ /* 0x000fe2000c101118 */
[----:B------:R-:W-:Y:S01]  /*6e40*/  ISETP.LT.AND P4, PT, R2, UR11, !P1 ;  /* 0x0000000b02007c0c */ /* 0x000fe2000cf81270 */
[C---:B------:R-:W-:Y:S01]  /*6e50*/  VIADD R68, R0.reuse, 0xc ;  /* 0x0000000c00447836 */ /* 0x040fe20000000000 */
[----:B--2---:R-:W-:Y:S01]  /*6e60*/  SHF.R.S32.HI R9, RZ, 0x8, R10 ;  /* 0x00000008ff097819 */ /* 0x004fe2000001140a */
[----:B------:R-:W-:Y:S01]  /*6e70*/  IMAD.MOV.U32 R10, RZ, RZ, R69 ;  /* 0x000000ffff0a7224 */ /* 0x000fe200078e0045 */
[----:B------:R-:W-:Y:S01]  /*6e80*/  PRMT R69, R13, 0x9910, RZ ;  /* 0x000099100d457816 */ /* 0x000fe200000000ff */
[----:B------:R-:W2:Y:S01]  /*6e90*/  LDCU UR11, c[0x0][0x398] ;  /* 0x00007300ff0b77ac */ /* 0x000ea20008000800 */
[----:B---3--:R-:W-:Y:S01]  /*6ea0*/  ISETP.LT.AND P1, PT, R3, UR6, !P1 ;  /* 0x0000000603007c0c */ /* 0x008fe2000cf21270 */
[----:B------:R-:W-:Y:S01]  /*6eb0*/  @P2 STG.E.U8 desc[UR24][R154.64], R9 ;  /* 0x000000099a002986 */ /* 0x000fe2000c101118 */
[----:B0-----:R-:W-:Y:S01]  /*6ec0*/  SHF.R.S32.HI R11, RZ, 0x8, R10 ;  /* 0x00000008ff0b7819 */ /* 0x001fe2000001140a */
[----:B------:R-:W0:Y:S01]  /*6ed0*/  LDCU UR6, c[0x0][0x398] ;  /* 0x00007300ff0677ac */ /* 0x000e220008000800 */
[----:B------:R-:W-:Y:S01]  /*6ee0*/  F2FP.SATFINITE.E4M3.F32.PACK_AB_MERGE_C R77, R77, R76, RZ ;  /* 0x0000004c4d4d723e */ /* 0x000fe200048070ff */
[----:B------:R-:W-:Y:S01]  /*6ef0*/  VIADD R10, R0, 0xd ;  /* 0x0000000d000a7836 */ /* 0x000fe20000000000 */
[----:B------:R-:W-:Y:S01]  /*6f00*/  SHF.R.S32.HI R69, RZ, 0x8, R69 ;  /* 0x00000008ff457819 */ /* 0x000fe20000011445 */
[----:B------:R-:W-:Y:S01]  /*6f10*/  @P3 STG.E.U8 desc[UR24][R146.64], R11 ;  /* 0x0000000b92003986 */ /* 0x000fe2000c101118 */
[----:B-1----:R-:W-:Y:S01]  /*6f20*/  ISETP.LT.AND P3, PT, R2, UR8, !P0 ;  /* 0x0000000802007c0c */ /* 0x002fe2000c761270 */
[----:B------:R-:W1:Y:S01]  /*6f30*/  LDCU UR8, c[0x0][0x398] ;  /* 0x00007300ff0877ac */ /* 0x000e620008000800 */
[----:B-----5:R-:W-:Y:S01]  /*6f40*/  ISETP.LT.AND P0, PT, R3, UR4, !P0 ;  /* 0x0000000403007c0c */ /* 0x020fe2000c701270 */
[----:B------:R3:W-:Y:S01]  /*6f50*/  @P4 STG.E.U8 desc[UR24][R150.64], R13 ;  /* 0x0000000d96004986 */ /* 0x0007e2000c101118 */
[----:B------:R-:W-:Y:S01]  /*6f60*/  ISETP.GE.AND P2, PT, R68, UR19, PT ;  /* 0x0000001344007c0c */ /* 0x000fe2000bf46270 */
[----:B------:R-:W5:Y:S01]  /*6f70*/  LDCU UR4, c[0x0][0x398] ;  /* 0x00007300ff0477ac */ /* 0x000f620008000800 */
[C---:B------:R-:W-:Y:S01]  /*6f80*/  VIADD R68, R8.reuse, UR32 ;  /* 0x0000002008447c36 */ /* 0x040fe20008000000 */
[----:B------:R-:W-:Y:S01]  /*6f90*/  @P1 STG.E.U8 desc[UR24][R148.64], R77 ;  /* 0x0000004d94001986 */ /* 0x000fe2000c101118 */
[----:B------:R-:W-:-:S02]  /*6fa0*/  IADD3 R8, P1, PT, R8, R135, RZ ;  /* 0x0000008708087210 */ /* 0x000fc40007f3e0ff */
[----:B------:R-:W-:Y:S01]  /*6fb0*/  F2FP.SATFINITE.E4M3.F32.PACK_AB_MERGE_C R15, R15, R14, RZ ;  /* 0x0000000e0f0f723e */ /* 0x000fe200048070ff */
[----:B------:R-:W-:Y:S01]  /*6fc0*/  VIADD R14, R0, 0x11 ;  /* 0x00000011000e7836 */ /* 0x000fe20000000000 */
[----:B------:R-:W-:Y:S01]  /*6fd0*/  ISETP.GE.AND P4, PT, R10, UR19, PT ;  /* 0x000000130a007c0c */ /* 0x000fe2000bf86270 */
[----:B------:R2:W-:Y:S01]  /*6fe0*/  @P3 STG.E.U8 desc[UR24][R144.64], R69 ;  /* 0x0000004590003986 */ /* 0x0005e2000c101118 */
[----:B0-----:R-:W-:Y:S01]  /*6ff0*/  ISETP.LT.AND P3, PT, R2, UR6, !P6 ;  /* 0x0000000602007c0c */ /* 0x001fe2000f761270 */
[----:B------:R-:W0:Y:S01]  /*7000*/  LDCU UR6, c[0x0][0x398] ;  /* 0x00007300ff0677ac */ /* 0x000e220008000800 */
[----:B---3--:R-:W-:Y:S01]  /*7010*/  PRMT R13, R77, 0x9910, RZ ;  /* 0x000099104d0d7816 */ /* 0x008fe200000000ff */
[----:B------:R-:W-:Y:S01]  /*7020*/  IMAD.X R9, R70, 0x1, R133, P1 ;  /* 0x0000000146097824 */ /* 0x000fe200008e0685 */
[----:B------:R-:W-:Y:S02]  /*7030*/  F2FP.SATFINITE.E4M3.F32.PACK_AB_MERGE_C R79, R79, R78, RZ ;  /* 0x0000004e4f4f723e */ /* 0x000fe400048070ff */
[----:B-1----:R-:W-:Y:S01]  /*7040*/  ISETP.LT.AND P6, PT, R3, UR8, !P6 ;  /* 0x0000000803007c0c */ /* 0x002fe2000f7c1270 */
[----:B------:R-:W1:Y:S01]  /*7050*/  LDCU UR8, c[0x0][0x398] ;  /* 0x00007300ff0877ac */ /* 0x000e620008000800 */
[----:B------:R-:W-:-:S02]  /*7060*/  SHF.R.S32.HI R13, RZ, 0x8, R13 ;  /* 0x00000008ff0d7819 */ /* 0x000fc4000001140d */
[----:B------:R-:W-:Y:S02]  /*7070*/  SHF.R.S32.HI R71, RZ, 0x1f, R68 ;  /* 0x0000001fff477819 */ /* 0x000fe40000011444 */
[----:B------:R-:W-:Y:S01]  /*7080*/  IADD3 R10, P1, PT, R68, R132, RZ ;  /* 0x00000084440a7210 */ /* 0x000fe20007f3e0ff */
[----:B------:R3:W-:Y:S01]  /*7090*/  @P0 STG.E.U8 desc[UR24][R140.64], R13 ;  /* 0x0000000d8c000986 */ /* 0x0007e2000c101118 */
[----:B--2---:R-:W-:Y:S02]  /*70a0*/  PRMT R69, R15, 0x9910, RZ ;  /* 0x000099100f457816 */ /* 0x004fe400000000ff */
[----:B------:R-:W-:Y:S01]  /*70b0*/  F2FP.SATFINITE.E4M3.F32.PACK_AB_MERGE_C R17, R17, R16, RZ ;  /* 0x000000101111723e */ /* 0x000fe200048070ff */
[----:B------:R2:W-:Y:S01]  /*70c0*/  @P3 STG.E.U8 desc[UR24][R138.64], R15 ;  /* 0x0000000f8a003986 */ /* 0x0005e2000c101118 */
[----:B------:R-:W-:Y:S01]  /*70d0*/  ISETP.LT.AND P3, PT, R2, UR11, !P5 ;  /* 0x0000000b02007c0c */ /* 0x000fe2000ef61270 */
[----:B------:R-:W-:Y:S01]  /*70e0*/  IMAD.X R11, R71, 0x1, R134, P1 ;  /* 0x00000001470b7824 */ /* 0x000fe200008e0686 */
[----:B-----5:R-:W-:Y:S01]  /*70f0*/  ISETP.LT.AND P5, PT, R3, UR4, !P5 ;  /* 0x0000000403007c0c */ /* 0x020fe2000efa1270 */
[----:B------:R-:W-:Y:S01]  /*7100*/  @P6 STG.E.U8 desc[UR24][R142.64], R79 ;  /* 0x0000004f8e006986 */ /* 0x000fe2000c101118 */
[----:B------:R-:W-:Y:S01]  /*7110*/  ISETP.GE.AND P1, PT, R12, UR19, PT ;  /* 0x000000130c007c0c */ /* 0x000fe2000bf26270 */
[----:B------:R-:W-:Y:S01]  /*7120*/  VIADD R12, R0, 0xf ;  /* 0x0000000f000c7836 */ /* 0x000fe20000000000 */
[----:B------:R-:W5:Y:S01]  /*7130*/  LDCU UR11, c[0x0][0x398] ;  /* 0x00007300ff0b77ac */ /* 0x000f620008000800 */
[----:B---3--:R-:W-:-:S02]  /*7140*/  PRMT R13, R79, 0x9910, RZ ;  /* 0x000099104f0d7816 */ /* 0x008fc400000000ff */
[----:B0-----:R-:W-:Y:S01]  /*7150*/  ISETP.LT.AND P6, PT, R2, UR6, !P2 ;  /* 0x0000000602007c0c */ /* 0x001fe2000d7c1270 */
[----:B------:R-:W0:Y:S01]  /*7160*/  LDCU UR4, c[0x0][0x39c] ;  /* 0x00007380ff0477ac */ /* 0x000e220008000800 */
[----:B------:R-:W-:Y:S01]  /*7170*/  ISETP.GE.AND P0, PT, R12, UR19, PT ;  /* 0x000000130c007c0c */ /* 0x000fe2000bf06270 */
[----:B--2---:R-:W-:Y:S01]  /*7180*/  IMAD.MOV.U32 R15, RZ, RZ, R13 ;  /* 0x000000ffff0f7224 */ /* 0x004fe200078e000d */
[----:B------:R-:W-:Y:S01]  /*7190*/  SHF.R.S32.HI R69, RZ, 0x8, R69 ;  /* 0x00000008ff457819 */ /* 0x000fe20000011445 */
[----:B------:R-:W-:Y:S01]  /*71a0*/  VIADD R12, R0, 0x10 ;  /* 0x00000010000c7836 */ /* 0x000fe20000000000 */
[----:B------:R-:W2:Y:S01]  /*71b0*/  LDCU UR6, c[0x0][0x398] ;  /* 0x00007300ff0677ac */ /* 0x000ea20008000800 */
[----:B------:R-:W-:Y:S02]  /*71c0*/  PRMT R16, R17, 0x9910, RZ ;  /* 0x0000991011107816 */ /* 0x000fe400000000ff */
[----:B------:R-:W-:Y:S01]  /*71d0*/  SHF.R.S32.HI R15, RZ, 0x8, R15 ;  /* 0x00000008ff0f7819 */ /* 0x000fe2000001140f */
[----:B------:R-:W-:Y:S01]  /*71e0*/  @P3 STG.E.U8 desc[UR24][R136.64], R69 ;  /* 0x0000004588003986 */ /* 0x000fe2000c101118 */
[----:B------:R-:W-:-:S02]  /*71f0*/  ISETP.GE.AND P3, PT, R12, UR19, PT ;  /* 0x000000130c007c0c */ /* 0x000fc4000bf66270 */
[----:B------:R-:W-:Y:S01]  /*7200*/  F2FP.SATFINITE.E4M3.F32.PACK_AB_MERGE_C R81, R81, R80, RZ ;  /* 0x000000505151723e */ /* 0x000fe200048070ff */
[----:B------:R3:W-:Y:S01]  /*7210*/  @P5 STG.E.U8 desc[UR24][R4.64], R15 ;  /* 0x0000000f04005986 */ /* 0x0007e2000c101118 */
[C---:B------:R-:W-:Y:S01]  /*7220*/  IADD3 R12, P5, PT, R68.reuse, R135, RZ ;  /* 0x00000087440c7210 */ /* 0x040fe20007fbe0ff */
[----:B------:R-:W-:Y:S01]  /*7230*/  VIADD R68, R68, UR32 ;  /* 0x0000002044447c36 */ /* 0x000fe20008000000 */
[----:B------:R-:W-:Y:S01]  /*7240*/  F2FP.SATFINITE.E4M3.F32.PACK_AB_MERGE_C R19, R19, R18, RZ ;  /* 0x000000121313723e */ /* 0x000fe200048070ff */
[----:B------:R2:W-:Y:S01]  /*7250*/  @P6 STG.E.U8 desc[UR24][R6.64], R17 ;  /* 0x0000001106006986 */ /* 0x0005e2000c101118 */
[----:B-1----:R-:W-:Y:S01]  /*7260*/  ISETP.LT.AND P6, PT, R3, UR8, !P2 ;  /* 0x0000000803007c0c */ /* 0x002fe2000d7c1270 */
[----:B------:R-:W1:Y:S01]  /*7270*/  LDCU UR8, c[0x0][0x398] ;  /* 0x00007300ff0877ac */ /* 0x000e620008000800 */
[----:B------:R-:W-:Y:S01]  /*7280*/  IMAD.X R13, R71, 0x1, R133, P5 ;  /* 0x00000001470d7824 */ /* 0x000fe200028e0685 */
[----:B-----5:R-:W-:Y:S02]  /*7290*/  ISETP.LT.AND P5, PT, R2, UR11, !P4 ;  /* 0x0000000b02007c0c */ /* 0x020fe4000e7a1270 */
[----:B0-----:R-:W-:Y:S01]  /*72a0*/  ISETP.GE.AND P2, PT, R14, UR4, PT ;  /* 0x000000040e007c0c */ /* 0x001fe2000bf46270 */
[----:B------:R-:W0:Y:S01]  /*72b0*/  LDCU UR4, c[0x0][0x39c] ;  /* 0x00007380ff0477ac */ /* 0x000e220008000800 */
[----:B------:R-:W-:Y:S01]  /*72c0*/  ISETP.LT.AND P4, PT, R3, UR12, !P4 ;  /* 0x0000000c03007c0c */ /* 0x000fe2000e781270 */
[----:B---3--:R-:W-:Y:S01]  /*72d0*/  IMAD.MOV.U32 R4, RZ, RZ, R16 ;  /* 0x000000ffff047224 */ /* 0x008fe200078e0010 */
[----:B------:R-:W-:Y:S01]  /*72e0*/  PRMT R15, R81, 0x9910, RZ ;  /* 0x00009910510f7816 */ /* 0x000fe200000000ff */
[----:B------:R-:W3:Y:S01]  /*72f0*/  LDCU UR11, c[0x0][0x398] ;  /* 0x00007300ff0b77ac */ /* 0x000ee20008000800 */
[----:B------:R-:W-:-:S02]  /*7300*/  SHF.R.S32.HI R14, RZ, 0x1f, R68 ;  /* 0x0000001fff0e7819 */ /* 0x000fc40000011444 */
[----:B--2---:R-:W-:Y:S01]  /*7310*/  SHF.R.S32.HI R7, RZ, 0x8, R4 ;  /* 0x00000008ff077819 */ /* 0x004fe20000011404 */
[----:B------:R2:W-:Y:S01]  /*7320*/  @P6 STG.E.U8 desc[UR24][R8.64], R81 ;  /* 0x0000005108006986 */ /* 0x0005e2000c101118 */
[----:B------:R-:W-:Y:S01]  /*7330*/  SHF.R.S32.HI R15, RZ, 0x8, R15 ;  /* 0x00000008ff0f7819 */ /* 0x000fe2000001140f */
[----:B------:R-:W5:Y:S01]  /*7340*/  LDCU UR12, c[0x0][0x398] ;  /* 0x00007300ff0c77ac */ /* 0x000f620008000800 */
[----:B------:R-:W-:Y:S01]  /*7350*/  IADD3 R4, P6, PT, R68, R132, RZ ;  /* 0x0000008444047210 */ /* 0x000fe20007fde0ff */
[----:B------:R0:W-:Y:S01]  /*7360*/  @P5 STG.E.U8 desc[UR24][R10.64], R7 ;  /* 0x000000070a005986 */ /* 0x0001e2000c101118 */
[----:B------:R-:W-:Y:S01]  /*7370*/  ISETP.LT.AND P5, PT, R2, UR6, !P1 ;  /* 0x0000000602007c0c */ /* 0x000fe2000cfa1270 */
[----:B------:R-:W4:Y:S01]  /*7380*/  LDCU UR6, c[0x0][0x39c] ;  /* 0x00007380ff0677ac */ /* 0x000f220008000800 */
[----:B------:R-:W-:Y:S01]  /*7390*/  F2FP.SATFINITE.E4M3.F32.PACK_AB_MERGE_C R83, R83, R82, RZ ;  /* 0x000000525353723e */ /* 0x000fe200048070ff */
[----:B------:R3:W-:Y:S01]  /*73a0*/  @P4 STG.E.U8 desc[UR24][R12.64], R15 ;  /* 0x0000000f0c004986 */ /* 0x0007e2000c101118 */
[----:B-1----:R-:W-:Y:S01]  /*73b0*/  ISETP.LT.AND P4, PT, R3, UR8, !P1 ;  /* 0x0000000803007c0c */ /* 0x002fe2000cf81270 */
[----:B------:R-:W-:Y:S01]  /*73c0*/  IMAD.X R5, R14, 0x1, R134, P6 ;  /* 0x000000010e057824 */ /* 0x000fe200030e0686 */
[----:B------:R-:W-:Y:S01]  /*73d0*/  IADD3 R6, P6, PT, R68, R135, RZ ;  /* 0x0000008744067210 */ /* 0x000fe20007fde0ff */
[----:B--2---:R-:W-:Y:S01]  /*73e0*/  VIADD R8, R0, 0x12 ;  /* 0x0000001200087836 */ /* 0x004fe20000000000 */
[----:B------:R-:W1:Y:S01]  /*73f0*/  LDCU UR8, c[0x0][0x398] ;  /* 0x00007300ff0877ac */ /* 0x000e620008000800 */
[----:B------:R-:W-:Y:S01]  /*7400*/  VIADD R68, R68, UR32 ;  /* 0x0000002044447c36 */ /* 0x000fe20008000000 */
[----:B------:R-:W-:Y:S01]  /*7410*/  F2FP.SATFINITE.E4M3.F32.PACK_AB_MERGE_C R21, R21, R20, RZ ;  /* 0x000000141515723e */ /* 0x000fe200048070ff */
[----:B0-----:R-:W-:Y:S01]  /*7420*/  IMAD.X R7, R14, 0x1, R133, P6 ;  /* 0x000000010e077824 */ /* 0x001fe200030e0685 */
[----:B------:R-:W-:Y:S01]  /*7430*/  ISETP.GE.AND P1, PT, R8, UR4, PT ;  /* 0x0000000408007c0c */ /* 0x000fe2000bf26270 */
[----:B------:R-:W0:Y:S01]  /*7440*/  LDCU UR4, c[0x0][0x39c] ;  /* 0x00007380ff0477ac */ /* 0x000e220008000800 */
[----:B------:R2:W-:Y:S01]  /*7450*/  @P5 STG.E.U8 desc[UR24][R4.64], R19 ;  /* 0x0000001304005986 */ /* 0x0005e2000c101118 */
[----:B---3--:R-:W-:Y:S01]  /*7460*/  ISETP.LT.AND P5, PT, R2, UR11, !P0 ;  /* 0x0000000b02007c0c */ /* 0x008fe2000c7a1270 */
[----:B------:R-:W-:Y:S01]  /*7470*/  VIADD R12, R0, 0x13 ;  /* 0x00000013000c7836 */ /* 0x000fe20000000000 */
[----:B------:R-:W-:Y:S01]  /*7480*/  SHF.R.S32.HI R10, RZ, 0x1f, R68 ;  /* 0x0000001fff0a7819 */ /* 0x000fe20000011444 */
[----:B------:R3:W-:Y:S01]  /*7490*/  @P4 STG.E.U8 desc[UR24][R6.64], R83 ;  /* 0x0000005306004986 */ /* 0x0007e2000c101118 */
[----:B-----5:R-:W-:Y:S01]  /*74a0*/  ISETP.LT.AND P4, PT, R3, UR12, !P0 ;  /* 0x0000000c03007c0c */ /* 0x020fe2000c781270 */
[----:B------:R-:W5:Y:S01]  /*74b0*/  LDCU UR11, c[0x0][0x398] ;  /* 0x00007300ff0b77ac */ /* 0x000f620008000800 */
[----:B------:R-:W-:-:S02]  /*74c0*/  IADD3 R8, P0, PT, R68, R132, RZ ;  /* 0x0000008444087210 */ /* 0x000fc40007f1e0ff */
[----:B------:R-:W-:Y:S01]  /*74d0*/  PRMT R11, R19, 0x9910, RZ ;  /* 0x00009910130b7816 */ /* 0x000fe200000000ff */
[----:B------:R-:W5:Y:S01]  /*74e0*/  LDCU UR12, c[0x0][0x398] ;  /* 0x00007300ff0c77ac */ /* 0x000f620008000800 */
[----:B------:R-:W-:Y:S01]  /*74f0*/  PRMT R13, R83, 0x9910, RZ ;  /* 0x00009910530d7816 */ /* 0x000fe200000000ff */
[----:B------:R-:W-:Y:S01]  /*7500*/  IMAD.X R9, R10, 0x1, R134, P0 ;  /* 0x000000010a097824 */ /* 0x000fe200000e0686 */
[C---:B--2---:R-:W-:Y:S01]  /*7510*/  IADD3 R4, P6, PT, R68.reuse, R135, RZ ;  /* 0x0000008744047210 */ /* 0x044fe20007fde0ff */
[----:B------:R-:W-:Y:S01]  /*7520*/  VIADD R68, R68, UR32 ;  /* 0x0000002044447c36 */ /* 0x000fe20008000000 */
[----:B------:R-:W-:Y:S01]  /*7530*/  SHF.R.S32.HI R11, RZ, 0x8, R11 ;  /* 0x00000008ff0b7819 */ /* 0x000fe2000001140b */
[----:B---3--:R-:W-:Y:S01]  /*7540*/  VIADD R7, R0, 0x14 ;  /* 0x0000001400077836 */ /* 0x008fe20000000000 */
[----:B------:R-:W-:Y:S01]  /*7550*/  SHF.R.S32.HI R13, RZ, 0x8, R13 ;  /* 0x00000008ff0d7819 */ /* 0x000fe2000001140d */
[----:B------:R-:W-:Y:S01]  /*7560*/  IMAD.X R5, R10, 0x1, R133, P6 ;  /* 0x000000010a057824 */ /* 0x000fe200030e0685 */
[----:B0-----:R-:W-:Y:S01]  /*7570*/  ISETP.GE.AND P0, PT, R12, UR4, PT ;  /* 0x000000040c007c0c */ /* 0x001fe2000bf06270 */
[----:B------:R-:W0:Y:S01]  /*7580*/  LDCU UR4, c[0x0][0x39c] ;  /* 0x00007380ff0477ac */ /* 0x000e220008000800 */
[----:B------:R2:W-:Y:S01]  /*7590*/  @P5 STG.E.U8 desc[UR24][R8.64], R11 ;  /* 0x0000000b08005986 */ /* 0x0005e2000c101118 */
[----:B----4-:R-:W-:Y:S01]  /*75a0*/  ISETP.GE.AND P5, PT, R7, UR6, PT ;  /* 0x0000000607007c0c */ /* 0x010fe2000bfa6270 */
[----:B------:R-:W-:Y:S01]  /*75b0*/  VIADD R12, R0, 0x16 ;  /* 0x00000016000c7836 */ /* 0x000fe20000000000 */
[----:B------:R-:W-:Y:S01]  /*75c0*/  SHF.R.S32.HI R10, RZ, 0x1f, R68 ;  /* 0x0000001fff0a7819 */ /* 0x000fe20000011444 */
[----:B------:R3:W-:Y:S01]  /*75d0*/  @P4 STG.E.U8 desc[UR24][R4.64], R13 ;  /* 0x0000000d04004986 */ /* 0x0007e2000c101118 */
[----:B-1----:R-:W-:Y:S01]  /*75e0*/  ISETP.LT.AND P4, PT, R2, UR8, !P3 ;  /* 0x0000000802007c0c */ /* 0x002fe2000df81270 */
[----:B------:R-:W1:Y:S01]  /*75f0*/  LDCU UR6, c[0x0][0x398] ;  /* 0x00007300ff0677ac */ /* 0x000e620008000800 */
[----:B------:R-:W-:-:S02]  /*7600*/  IADD3 R6, P6, PT, R68, R132, RZ ;  /* 0x0000008444067210 */ /* 0x000fc40007fde0ff */
[----:B------:R-:W-:Y:S01]  /*7610*/  ISETP.LT.AND P3, PT, R3, UR14, !P3 ;  /* 0x0000000e03007c0c */ /* 0x000fe2000df61270 */
[----:B------:R-:W4:Y:S01]  /*7620*/  LDCU UR8, c[0x0][0x398] ;  /* 0x00007300ff0877ac */ /* 0x000f220008000800 */
[----:B------:R-:W-:Y:S01]  /*7630*/  F2FP.SATFINITE.E4M3.F32.PACK_AB_MERGE_C R85, R85, R84, RZ ;  /* 0x000000545555723e */ /* 0x000fe200048070ff */
[----:B------:R-:W-:Y:S01]  /*7640*/  IMAD.X R7, R10, 0x1, R134, P6 ;  /* 0x000000010a077824 */ /* 0x000fe200030e0686 */
[----:B--2---:R-:W-:Y:S01]  /*7650*/  PRMT R11, R21, 0x9910, RZ ;  /* 0x00009910150b7816 */ /* 0x004fe200000000ff */
[----:B------:R-:W-:Y:S01]  /*7660*/  VIADD R8, R0, 0x15 ;  /* 0x0000001500087836 */ /* 0x000fe20000000000 */
[----:B------:R-:W2:Y:S01]  /*7670*/  LDCU UR14, c[0x0][0x398] ;  /* 0x00007300ff0e77ac */ /* 0x000ea20008000800 */
[C---:B---3--:R-:W-:Y:S01]  /*7680*/  IADD3 R4, P6, PT, R68.reuse, R135, RZ ;  /* 0x0000008744047210 */ /* 0x048fe20007fde0ff */
[----:B------:R-:W-:Y:S01]  /*7690*/  VIADD R68, R68, UR32 ;  /* 0x0000002044447c36 */ /* 0x000fe20008000000 */
[----:B------:R-:W-:Y:S01]  /*76a0*/  @P4 STG.E.U8 desc[UR24][R6.64], R21 ;  /* 0x0000001506004986 */ /* 0x000fe2000c101118 */
[----:B0-----:R-:W-:Y:S01]  /*76b0*/  ISETP.GE.AND P4, PT, R8, UR4, PT ;  /* 0x0000000408007c0c */ /* 0x001fe2000bf86270 */
[----:B------:R-:W0:Y:S01]  /*76c0*/  LDCU UR4, c[0x0][0x39c] ;  /* 0x00007380ff0477ac */ /* 0x000e220008000800 */
[----:B------:R-:W-:Y:S01]  /*76d0*/  IMAD.X R5, R10, 0x1, R133, P6 ;  /* 0x000000010a057824 */ /* 0x000fe200030e0685 */
[----:B------:R-:W-:-:S02]  /*76e0*/  SHF.R.S32.HI R10, RZ, 0x1f, R68 ;  /* 0x0000001fff0a7819 */ /* 0x000fc40000011444 */
[----:B------:R-:W-:Y:S02]  /*76f0*/  IADD3 R8, P6, PT, R68, R132, RZ ;  /* 0x0000008444087210 */ /* 0x000fe40007fde0ff */
[----:B------:R3:W-:Y:S01]  /*7700*/  @P3 STG.E.U8 desc[UR24][R4.64], R85 ;  /* 0x0000005504003986 */ /* 0x0007e2000c101118 */
[----:B-----5:R-:W-:Y:S01]  /*7710*/  ISETP.LT.AND P3, PT, R2, UR11, !P2 ;  /* 0x0000000b02007c0c */ /* 0x020fe2000d761270 */
[----:B------:R-:W5:Y:S01]  /*7720*/  LDCU UR11, c[0x0][0x398] ;  /* 0x00007300ff0b77ac */ /* 0x000f620008000800 */
[----:B-1----:R-:W-:Y:S01]  /*7730*/  ISETP.LT.AND P2, PT, R3, UR6, !P2 ;  /* 0x0000000603007c0c */ /* 0x002fe2000d741270 */
[----:B------:R-:W-:Y:S01]  /*7740*/  IMAD.X R9, R10, 0x1, R134, P6 ;  /* 0x000000010a097824 */ /* 0x000fe200030e0686 */
[----:B------:R-:W-:Y:S01]  /*7750*/  PRMT R13, R85, 0x9910, RZ ;  /* 0x00009910550d7816 */ /* 0x000fe200000000ff */
[----:B------:R-:W1:Y:S01]  /*7760*/  LDCU UR6, c[0x0][0x39c] ;  /* 0x00007380ff0677ac */ /* 0x000e620008000800 */
[----:B------:R-:W-:Y:S02]  /*7770*/  SHF.R.S32.HI R11, RZ, 0x8, R11 ;  /* 0x00000008ff0b7819 */ /* 0x000fe4000001140b */
[----:B------:R-:W-:-:S02]  /*7780*/  SHF.R.S32.HI R13, RZ, 0x8, R13 ;  /* 0x00000008ff0d7819 */ /* 0x000fc4000001140d */
[----:B------:R-:W-:Y:S02]  /*7790*/  F2FP.SATFINITE.E4M3.F32.PACK_AB_MERGE_C R23, R23, R22, RZ ;  /* 0x000000161717723e */ /* 0x000fe400048070ff */
[C---:B---3--:R-:W-:Y:S01]  /*77a0*/  IADD3 R4, P6, PT, R68.reuse, R135, RZ ;  /* 0x0000008744047210 */ /* 0x048fe20007fde0ff */
[----:B------:R-:W-:Y:S01]  /*77b0*/  VIADD R68, R68, UR32 ;  /* 0x0000002044447c36 */ /* 0x000fe20008000000 */
[----:B------:R3:W-:Y:S01]  /*77c0*/  @P3 STG.E.U8 desc[UR24][R8.64], R11 ;  /* 0x0000000b08003986 */ /* 0x0007e2000c101118 */
[----:B----4-:R-:W-:Y:S01]  /*77d0*/  ISETP.LT.AND P3, PT, R2, UR8, !P1 ;  /* 0x0000000802007c0c */ /* 0x010fe2000cf61270 */
[----:B------:R-:W4:Y:S01]  /*77e0*/  LDCU UR8, c[0x0][0x398] ;  /* 0x00007300ff0877ac */ /* 0x000f220008000800 */
[----:B------:R-:W-:Y:S01]  /*77f0*/  IMAD.X R5, R10, 0x1, R133, P6 ;  /* 0x000000010a057824 */ /* 0x000fe200030e0685 */
[----:B------:R-:W-:Y:S02]  /*7800*/  SHF.R.S32.HI R10, RZ, 0x1f, R68 ;  /* 0x0000001fff0a7819 */ /* 0x000fe40000011444 */
[----:B------:R-:W-:-:S02]  /*7810*/  F2FP.SATFINITE.E4M3.F32.PACK_AB_MERGE_C R87, R87, R86, RZ ;  /* 0x000000565757723e */ /* 0x000fc400048070ff */
[----:B------:R1:W-:Y:S01]  /*7820*/  @P2 STG.E.U8 desc[UR24][R4.64], R13 ;  /* 0x0000000d04002986 */ /* 0x0003e2000c101118 */
[----:B------:R-:W-:Y:S01]  /*7830*/  ISETP.LT.AND P2, PT, R3, UR12, !P1 ;  /* 0x0000000c03007c0c */ /* 0x000fe2000cf41270 */
[----:B------:R-:W4:Y:S01]  /*7840*/  LDCU UR12, c[0x0][0x398] ;  /* 0x00007300ff0c77ac */ /* 0x000f220008000800 */
[CC--:B------:R-:W-:Y:S02]  /*7850*/  IADD3 R6, P1, PT, R68.reuse, R132.reuse, RZ ;  /* 0x0000008444067210 */ /* 0x0c0fe40007f3e0ff */
[C---:B---3--:R-:W-:Y:S01]  /*7860*/  IADD3 R8, P6, PT, R68.reuse, R135, RZ ;  /* 0x0000008744087210 */ /* 0x048fe20007fde0ff */
[----:B------:R-:W-:Y:S01]  /*7870*/  VIADD R68, R68, UR32 ;  /* 0x0000002044447c36 */ /* 0x000fe20008000000 */
[----:B------:R-:W-:Y:S01]  /*7880*/  PRMT R11, R23, 0x9910, RZ ;  /* 0x00009910170b7816 */ /* 0x000fe200000000ff */
[----:B------:R-:W-:Y:S01]  /*7890*/  IMAD.X R7, R10, 0x1, R134, P1 ;  /* 0x000000010a077824 */ /* 0x000fe200008e0686 */
[----:B0-----:R-:W-:Y:S01]  /*78a0*/  ISETP.GE.AND P1, PT, R12, UR4, PT ;  /* 0x000000040c007c0c */ /* 0x001fe2000bf26270 */
[----:B------:R-:W0:Y:S01]  /*78b0*/  LDCU UR4, c[0x0][0x39c] ;  /* 0x00007380ff0477ac */ /* 0x000e220008000800 */
[----:B------:R-:W-:Y:S01]  /*78c0*/  IMAD.X R9, R10, 0x1, R133, P6 ;  /* 0x000000010a097824 */ /* 0x000fe200030e0685 */
[----:B------:R-:W-:Y:S01]  /*78d0*/  SHF.R.S32.HI R10, RZ, 0x1f, R68 ;  /* 0x0000001fff0a7819 */ /* 0x000fe20000011444 */
[----:B------:R3:W-:Y:S01]  /*78e0*/  @P3 STG.E.U8 desc[UR24][R6.64], R23 ;  /* 0x0000001706003986 */ /* 0x0007e2000c101118 */
[----:B-----5:R-:W-:Y:S01]  /*78f0*/  ISETP.LT.AND P3, PT, R2, UR11, !P0 ;  /* 0x0000000b02007c0c */ /* 0x020fe2000c761270 */
[----:B------:R-:W-:Y:S01]  /*7900*/  VIADD R12, R0, 0x17 ;  /* 0x00000017000c7836 */ /* 0x000fe20000000000 */
[----:B-1----:R-:W-:Y:S01]  /*7910*/  PRMT R13, R87, 0x9910, RZ ;  /* 0x00009910570d7816 */ /* 0x002fe200000000ff */
[----:B------:R1:W-:Y:S01]  /*7920*/  @P2 STG.E.U8 desc[UR24][R8.64], R87 ;  /* 0x0000005708002986 */ /* 0x0003e2000c101118 */
[----:B--2---:R-:W-:Y:S01]  /*7930*/  ISETP.LT.AND P2, PT, R3, UR14, !P0 ;  /* 0x0000000e03007c0c */ /* 0x004fe2000c741270 */
[----:B------:R-:W2:Y:S01]  /*7940*/  LDCU UR11, c[0x0][0x398] ;  /* 0x00007300ff0b77ac */ /* 0x000ea20008000800 */
[----:B------:R-:W-:-:S02]  /*7950*/  IADD3 R4, P0, PT, R68, R132, RZ ;  /* 0x0000008444047210 */ /* 0x000fc40007f1e0ff */
[----:B------:R-:W-:Y:S01]  /*7960*/  SHF.R.S32.HI R11, RZ, 0x8, R11 ;  /* 0x00000008ff0b7819 */ /* 0x000fe2000001140b */
[----:B------:R-:W5:Y:S01]  /*7970*/  LDCU UR14, c[0x0][0x398] ;  /* 0x00007300ff0e77ac */ /* 0x000f620008000800 */
[----:B------:R-:W-:Y:S01]  /*7980*/  SHF.R.S32.HI R13, RZ, 0x8, R13 ;  /* 0x00000008ff0d7819 */ /* 0x000fe2000001140d */
[----:B------:R-:W-:Y:S01]  /*7990*/  IMAD.X R5, R10, 0x1, R134, P0 ;  /* 0x000000010a057824 */ /* 0x000fe200000e0686 */
[C---:B---3--:R-:W-:Y:S01]  /*79a0*/  IADD3 R6, P6, PT, R68.reuse, R135, RZ ;  /* 0x0000008744067210 */ /* 0x048fe20007fde0ff */
[----:B------:R-:W-:Y:S01]  /*79b0*/  VIADD R68, R68, UR32 ;  /* 0x0000002044447c36 */ /* 0x000fe20008000000 */
[----:B0-----:R-:W-:Y:S01]  /*79c0*/  ISETP.GE.AND P0, PT, R12, UR4, PT ;  /* 0x000000040c007c0c */ /* 0x001fe2000bf06270 */
[----:B-1----:R-:W-:Y:S01]  /*79d0*/  VIADD R9, R0, 0x18 ;  /* 0x0000001800097836 */ /* 0x002fe20000000000 */
[----:B------:R-:W0:Y:S01]  /*79e0*/  LDCU UR4, c[0x0][0x39c] ;  /* 0x00007380ff0477ac */ /* 0x000e220008000800 */
[----:B------:R-:W-:Y:S01]  /*79f0*/  IMAD.X R7, R10, 0x1, R133, P6 ;  /* 0x000000010a077824 */ /* 0x000fe200030e0685 */
[----:B------:R1:W-:Y:S01]  /*7a00*/  @P3 STG.E.U8 desc[UR24][R4.64], R11 ;  /* 0x0000000b04003986 */ /* 0x0003e2000c101118 */
[----:B------:R-:W-:Y:S01]  /*7a10*/  SHF.R.S32.HI R10, RZ, 0x1f, R68 ;  /* 0x0000001fff0a7819 */ /* 0x000fe20000011444 */
[----:B------:R-:W-:Y:S01]  /*7a20*/  VIADD R12, R0, 0x1a ;  /* 0x0000001a000c7836 */ /* 0x000fe20000000000 */
[----:B------:R-:W-:Y:S01]  /*7a30*/  ISETP.GE.AND P3, PT, R9, UR6, PT ;  /* 0x0000000609007c0c */ /* 0x000fe2000bf66270 */
[----:B------:R3:W-:Y:S01]  /*7a40*/  @P2 STG.E.U8 desc[UR24][R6.64], R13 ;  /* 0x0000000d06002986 */ /* 0x0007e2000c101118 */
[----:B----4-:R-:W-:Y:S01]  /*7a50*/  ISETP.LT.AND P2, PT, R2, UR8, !P5 ;  /* 0x0000000802007c0c */ /* 0x010fe2000ef41270 */
[----:B------:R-:W4:Y:S01]  /*7a60*/  LDCU UR6, c[0x0][0x398] ;  /* 0x00007300ff0677ac */ /* 0x000f220008000800 */
[----:B------:R-:W-:-:S02]  /*7a70*/  IADD3 R8, P6, PT, R68, R132, RZ ;  /* 0x0000008444087210 */ /* 0x000fc40007fde0ff */
[----:B------:R-:W-:Y:S01]  /*7a80*/  ISETP.LT.AND P5, PT, R3, UR12, !P5 ;  /* 0x0000000c03007c0c */ /* 0x000fe2000efa1270 */
[----:B------:R-:W4:Y:S01]  /*7a90*/  LDCU UR8, c[0x0][0x398] ;  /* 0x00007300ff0877ac */ /* 0x000f220008000800 */
[----:B------:R-:W-:Y:S01]  /*7aa0*/  F2FP.SATFINITE.E4M3.F32.PACK_AB_MERGE_C R25, R25, R24, RZ ;  /* 0x000000181919723e */ /* 0x000fe200048070ff */
[----:B------:R-:W-:Y:S01]  /*7ab0*/  IMAD.X R9, R10, 0x1, R134, P6 ;  /* 0x000000010a097824 */ /* 0x000fe200030e0686 */
[C---:B-1----:R-:W-:Y:S01]  /*7ac0*/  IADD3 R4, P6, PT, R68.reuse, R135, RZ ;  /* 0x0000008744047210 */ /* 0x042fe20007fde0ff */
[----:B------:R-:W-:Y:S01]  /*7ad0*/  VIADD R68, R68, UR32 ;  /* 0x0000002044447c36 */ /* 0x000fe20008000000 */
[----:B------:R-:W-:Y:S01]  /*7ae0*/  F2FP.SATFINITE.E4M3.F32.PACK_AB_MERGE_C R89, R89, R88, RZ ;  /* 0x000000585959723e */ /* 0x000fe200048070ff */
[----:B---3--:R-:W-:Y:S01]  /*7af0*/  VIADD R6, R0, 0x19 ;  /* 0x0000001900067836 */ /* 0x008fe20000000000 */
[----:B------:R-:W1:Y:S01]  /*7b00*/  LDCU UR12, c[0x0][0x398] ;  /* 0x00007300ff0c77ac */ /* 0x000e620008000800 */
[----:B------:R-:W-:Y:S01]  /*7b10*/  IMAD.X R5, R10, 0x1, R133, P6 ;  /* 0x000000010a057824 */ /* 0x000fe200030e0685 */
[----:B------:R-:W-:Y:S01]  /*7b20*/  @P2 STG.E.U8 desc[UR24][R8.64], R25 ;  /* 0x0000001908002986 */ /* 0x000fe2000c101118 */
[----:B------:R-:W-:-:S02]  /*7b30*/  SHF.R.S32.HI R10, RZ, 0x1f, R68 ;  /* 0x0000001fff0a7819 */ /* 0x000fc40000011444 */
[----:B0-----:R-:W-:Y:S01]  /*7b40*/  ISETP.GE.AND P2, PT, R6, UR4, PT ;  /* 0x0000000406007c0c */ /* 0x001fe2000bf46270 */
[----:B------:R0:W-:Y:S01]  /*7b50*/  @P5 STG.E.U8 desc[UR24][R4.64], R89 ;  /* 0x0000005904005986 */ /* 0x0001e2000c101118 */
[----:B------:R-:W-:Y:S01]  /*7b60*/  IADD3 R6, P6, PT, R68, R132, RZ ;  /* 0x0000008444067210 */ /* 0x000fe20007fde0ff */
[----:B------:R-:W3:Y:S01]  /*7b70*/  LDCU UR4, c[0x0][0x39c] ;  /* 0x00007380ff0477ac */ /* 0x000ee20008000800 */
[----:B--2---:R-:W-:Y:S02]  /*7b80*/  ISETP.LT.AND P5, PT, R2, UR11, !P4 ;  /* 0x0000000b02007c0c */ /* 0x004fe4000e7a1270 */
[----:B----4-:R-:W-:Y:S01]  /*7b90*/  ISETP.LT.AND P4, PT, R3, UR6, !P4 ;  /* 0x0000000603007c0c */ /* 0x010fe2000e781270 */
[----:B------:R-:W-:Y:S01]  /*7ba0*/  IMAD.X R7, R10, 0x1, R134, P6 ;  /* 0x000000010a077824 */ /* 0x000fe200030e0686 */
[----:B------:R-:W-:Y:S01]  /*7bb0*/  PRMT R11, R25, 0x9910, RZ ;  /* 0x00009910190b7816 */ /* 0x000fe200000000ff */
[----:B------:R-:W2:Y:S01]  /*7bc0*/  LDCU UR11, c[0x0][0x398] ;  /* 0x00007300ff0b77ac */ /* 0x000ea20008000800 */
[----:B------:R-:W-:-:S02]  /*7bd0*/  PRMT R13, R89, 0x9910, RZ ;  /* 0x00009910590d7816 */ /* 0x000fc400000000ff */
[----:B------:R-:W-:Y:S01]  /*7be0*/  SHF.R.S32.HI R11, RZ, 0x8, R11 ;  /* 0x00000008ff0b7819 */ /* 0x000fe2000001140b */
[----:B------:R-:W4:Y:S01]  /*7bf0*/  LDCU UR6, c[0x0][0x39c] ;  /* 0x00007380ff0677ac */ /* 0x000f220008000800 */
[C---:B0-----:R-:W-:Y:S01]  /*7c00*/  IADD3 R4, P6, PT, R68.reuse, R135, RZ ;  /* 0x0000008744047210 */ /* 0x041fe20007fde0ff */
[----:B------:R-:W-:Y:S01]  /*7c10*/  VIADD R68, R68, UR32 ;  /* 0x0000002044447c36 */ /* 0x000fe20008000000 */
[----:B------:R-:W-:Y:S01]  /*7c20*/  SHF.R.S32.HI R13, RZ, 0x8, R13 ;  /* 0x00000008ff0d7819 */ /* 0x000fe2000001140d */
[----:B------:R0:W-:Y:S01]  /*7c30*/  @P5 STG.E.U8 desc[UR24][R6.64], R11 ;  /* 0x0000000b06005986 */ /* 0x0001e2000c101118 */
[----:B------:R-:W-:Y:S01]  /*7c40*/  ISETP.LT.AND P5, PT, R2, UR8, !P1 ;  /* 0x0000000802007c0c */ /* 0x000fe2000cfa1270 */
[----:B------:R-:W-:Y:S01]  /*7c50*/  IMAD.X R5, R10, 0x1, R133, P6 ;  /* 0x000000010a057824 */ /* 0x000fe200030e0685 */
[----:B------:R-:W-:Y:S01]  /*7c60*/  SHF.R.S32.HI R10, RZ, 0x1f, R68 ;  /* 0x0000001fff0a7819 */ /* 0x000fe20000011444 */
[----:B------:R-:W4:Y:S01]  /*7c70*/  LDCU UR8, c[0x0][0x398] ;  /* 0x00007300ff0877ac */ /* 0x000f220008000800 */
[----:B------:R-:W-:-:S02]  /*7c80*/  F2FP.SATFINITE.E4M3.F32.PACK_AB_MERGE_C R27, R27, R26, RZ ;  /* 0x0000001a1b1b723e */ /* 0x000fc400048070ff */
[----:B------:R2:W-:Y:S01]  /*7c90*/  @P4 STG.E.U8 desc[UR24][R4.64], R13 ;  /* 0x0000000d04004986 */ /* 0x0005e2000c101118 */
[----:B-1----:R-:W-:Y:S01]  /*7ca0*/  ISETP.LT.AND P4, PT, R3, UR12, !P1 ;  /* 0x0000000c03007c0c */ /* 0x002fe2000cf81270 */
[----:B------:R-:W1:Y:S01]  /*7cb0*/  LDCU UR12, c[0x0][0x398] ;  /* 0x00007300ff0c77ac */ /* 0x000e620008000800 */
[C---:B------:R-:W-:Y:S02]  /*7cc0*/  IADD3 R8, P1, PT, R68.reuse, R132, RZ ;  /* 0x0000008444087210 */ /* 0x040fe40007f3e0ff */
[C---:B0-----:R-:W-:Y:S01]  /*7cd0*/  IADD3 R6, P6, PT, R68.reuse, R135, RZ ;  /* 0x0000008744067210 */ /* 0x041fe20007fde0ff */
[----:B------:R-:W-:Y:S01]  /*7ce0*/  VIADD R68, R68, UR32 ;  /* 0x0000002044447c36 */ /* 0x000fe20008000000 */
[----:B------:R-:W-:Y:S01]  /*7cf0*/  F2FP.SATFINITE.E4M3.F32.PACK_AB_MERGE_C R91, R91, R90, RZ ;  /* 0x0000005a5b5b723e */ /* 0x000fe200048070ff */
[----:B------:R-:W-:Y:S01]  /*7d00*/  IMAD.X R9, R10, 0x1, R134, P1 ;  /* 0x000000010a097824 */ /* 0x000fe200008e0686 */
[----:B---3--:R-:W-:Y:S01]  /*7d10*/  ISETP.GE.AND P1, PT, R12, UR4, PT ;  /* 0x000000040c007c0c */ /* 0x008fe2000bf26270 */
[----:B------:R-:W0:Y:S01]  /*7d20*/  LDCU UR4, c[0x0][0x39c] ;  /* 0x00007380ff0477ac */ /* 0x000e220008000800 */
[----:B------:R-:W-:Y:S01]  /*7d30*/  IMAD.X R7, R10, 0x1, R133, P6 ;  /* 0x000000010a077824 */ /* 0x000fe200030e0685 */
[----:B------:R-:W-:Y:S01]  /*7d40*/  SHF.R.S32.HI R10, RZ, 0x1f, R68 ;  /* 0x0000001fff0a7819 */ /* 0x000fe20000011444 */
[----:B------:R3:W-:Y:S01]  /*7d50*/  @P5 STG.E.U8 desc[UR24][R8.64], R27 ;  /* 0x0000001b08005986 */ /* 0x0007e2000c101118 */
[----:B--2---:R-:W-:Y:S01]  /*7d60*/  ISETP.LT.AND P5, PT, R2, UR11, !P0 ;  /* 0x0000000b02007c0c */ /* 0x004fe2000c7a1270 */
[----:B------:R-:W-:Y:S01]  /*7d70*/  VIADD R12, R0, 0x1b ;  /* 0x0000001b000c7836 */ /* 0x000fe20000000000 */
[----:B------:R-:W-:Y:S01]  /*7d80*/  PRMT R11, R27, 0x9910, RZ ;  /* 0x000099101b0b7816 */ /* 0x000fe200000000ff */
[----:B------:R2:W-:Y:S01]  /*7d90*/  @P4 STG.E.U8 desc[UR24][R6.64], R91 ;  /* 0x0000005b06004986 */ /* 0x0005e2000c101118 */
[----:B-----5:R-:W-:Y:S01]  /*7da0*/  ISETP.LT.AND P4, PT, R3, UR14, !P0 ;  /* 0x0000000e03007c0c */ /* 0x020fe2000c781270 */
[----:B------:R-:W5:Y:S01]  /*7db0*/  LDCU UR11, c[0x0][0x398] ;  /* 0x00007300ff0b77ac */ /* 0x000f620008000800 */
[----:B------:R-:W-:-:S02]  /*7dc0*/  IADD3 R4, P0, PT, R68, R132, RZ ;  /* 0x0000008444047210 */ /* 0x000fc40007f1e0ff */
[----:B------:R-:W-:Y:S01]  /*7dd0*/  PRMT R13, R91, 0x9910, RZ ;  /* 0x000099105b0d7816 */ /* 0x000fe200000000ff */
[----:B------:R-:W5:Y:S01]  /*7de0*/  LDCU UR14, c[0x0][0x398] ;  /* 0x00007300ff0e77ac */ /* 0x000f620008000800 */
[----:B------:R-:W-:Y:S01]  /*7df0*/  SHF.R.S32.HI R11, RZ, 0x8, R11 ;  /* 0x00000008ff0b7819 */ /* 0x000fe2000001140b */
[----:B------:R-:W-:Y:S01]  /*7e00*/  IMAD.X R5, R10, 0x1, R134, P0 ;  /* 0x000000010a057824 */ /* 0x000fe200000e0686 */
[----:B------:R-:W-:Y:S01]  /*7e10*/  SHF.R.S32.HI R13, RZ, 0x8, R13 ;  /* 0x00000008ff0d7819 */ /* 0x000fe2000001140d */
[----:B---3--:R-:W-:Y:S01]  /*7e20*/  VIADD R9, R0, 0x1c ;  /* 0x0000001c00097836 */ /* 0x008fe20000000000 */
[----:B0-----:R-:W-:Y:S01]  /*7e30*/  ISETP.GE.AND P0, PT, R12, UR4, PT ;  /* 0x000000040c007c0c */ /* 0x001fe2000bf06270 */
[----:B------:R-:W0:Y:S01]  /*7e40*/  LDCU UR4, c[0x0][0x39c] ;  /* 0x00007380ff0477ac */ /* 0x000e220008000800 */
[C---:B--2---:R-:W-:Y:S01]  /*7e50*/  IADD3 R6, P6, PT, R68.reuse, R135, RZ ;  /* 0x0000008744067210 */ /* 0x044fe20007fde0ff */
[----:B------:R-:W-:Y:S01]  /*7e60*/  VIADD R68, R68, UR32 ;  /* 0x0000002044447c36 */ /* 0x000fe20008000000 */
[----:B------:R2:W-:Y:S01]  /*7e70*/  @P5 STG.E.U8 desc[UR24][R4.64], R11 ;  /* 0x0000000b04005986 */ /* 0x0005e2000c101118 */
[----:B----4-:R-:W-:Y:S01]  /*7e80*/  ISETP.LT.AND P5, PT, R2, UR8, !P3 ;  /* 0x0000000802007c0c */ /* 0x010fe2000dfa1270 */
[----:B------:R-:W3:Y:S01]  /*7e90*/  LDCU UR8, c[0x0][0x398] ;  /* 0x00007300ff0877ac */ /* 0x000ee20008000800 */
[----:B------:R-:W-:Y:S01]  /*7ea0*/  IMAD.X R7, R10, 0x1, R133, P6 ;  /* 0x000000010a077824 */ /* 0x000fe200030e0685 */
[----:B------:R-:W-:Y:S01]  /*7eb0*/  SHF.R.S32.HI R10, RZ, 0x1f, R68 ;  /* 0x0000001fff0a7819 */ /* 0x000fe20000011444 */
[----:B------:R-:W-:Y:S01]  /*7ec0*/  VIADD R12, R0, 0x1e ;  /* 0x0000001e000c7836 */ /* 0x000fe20000000000 */
[----:B-1----:R-:W-:Y:S01]  /*7ed0*/  ISETP.LT.AND P6, PT, R3, UR12, !P3 ;  /* 0x0000000c03007c0c */ /* 0x002fe2000dfc1270 */
[----:B------:R-:W1:Y:S01]  /*7ee0*/  LDCU UR12, c[0x0][0x398] ;  /* 0x00007300ff0c77ac */ /* 0x000e620008000800 */
[----:B------:R4:W-:Y:S01]  /*7ef0*/  @P4 STG.E.U8 desc[UR24][R6.64], R13 ;  /* 0x0000000d06004986 */ /* 0x0009e2000c101118 */
[----:B------:R-:W-:-:S02]  /*7f00*/  IADD3 R8, P4, PT, R68, R132, RZ ;  /* 0x0000008444087210 */ /* 0x000fc40007f9e0ff */
[----:B------:R-:W-:Y:S01]  /*7f10*/  ISETP.GE.AND P3, PT, R9, UR6, PT ;  /* 0x0000000609007c0c */ /* 0x000fe2000bf66270 */
[----:B------:R-:W1:Y:S01]  /*7f20*/  LDCU UR6, c[0x0][0x398] ;  /* 0x00007300ff0677ac */ /* 0x000e620008000800 */
[----:B------:R-:W-:Y:S01]  /*7f30*/  F2FP.SATFINITE.E4M3.F32.PACK_AB_MERGE_C R29, R29, R28, RZ ;  /* 0x0000001c1d1d723e */ /* 0x000fe200048070ff */
[----:B------:R-:W-:Y:S01]  /*7f40*/  IMAD.X R9, R10, 0x1, R134, P4 ;  /* 0x000000010a097824 */ /* 0x000fe200020e0686 */
[C---:B--2---:R-:W-:Y:S01]  /*7f50*/  IADD3 R4, P4, PT, R68.reuse, R135, RZ ;  /* 0x0000008744047210 */ /* 0x044fe20007f9e0ff */
[----:B------:R-:W-:Y:S01]  /*7f60*/  VIADD R68, R68, UR32 ;  /* 0x0000002044447c36 */ /* 0x000fe20008000000 */
[----:B------:R-:W-:Y:S02]  /*7f70*/  F2FP.SATFINITE.E4M3.F32.PACK_AB_MERGE_C R93, R93, R92, RZ ;  /* 0x0000005c5d5d723e */ /* 0x000fe400048070ff */
[----:B------:R-:W-:Y:S01]  /*7f80*/  @P5 STG.E.U8 desc[UR24][R8.64], R29 ;  /* 0x0000001d08005986 */ /* 0x000fe2000c101118 */
[----:B----4-:R-:W-:Y:S01]  /*7f90*/  VIADD R6, R0, 0x1d ;  /* 0x0000001d00067836 */ /* 0x010fe20000000000 */
[----:B-----5:R-:W-:Y:S01]  /*7fa0*/  ISETP.LT.AND P5, PT, R2, UR11, !P2 ;  /* 0x0000000b02007c0c */ /* 0x020fe2000d7a1270 */
[----:B------:R-:W-:Y:S01]  /*7fb0*/  IMAD.X R5, R10, 0x1, R133, P4 ;  /* 0x000000010a057824 */ /* 0x000fe200020e0685 */
[----:B------:R-:W-:Y:S01]  /*7fc0*/  SHF.R.S32.HI R10, RZ, 0x1f, R68 ;  /* 0x0000001fff0a7819 */ /* 0x000fe20000011444 */
[----:B------:R-:W2:Y:S01]  /*7fd0*/  LDCU UR11, c[0x0][0x398] ;  /* 0x00007300ff0b77ac */ /* 0x000ea20008000800 */
[----:B0-----:R-:W-:-:S02]  /*7fe0*/  ISETP.GE.AND P4, PT, R6, UR4, PT ;  /* 0x0000000406007c0c */ /* 0x001fc4000bf86270 */
[----:B------:R0:W-:Y:S01]  /*7ff0*/  @P6 STG.E.U8 desc[UR24][R4.64], R93 ;  /* 0x0000005d04006986 */ /* 0x0001e2000c101118 */
[----:B------:R-:W-:Y:S01]  /*8000*/  IADD3 R6, P6, PT, R68, R132, RZ ;  /* 0x0000008444067210 */ /* 0x000fe20007fde0ff */
[----:B------:R-:W4:Y:S01]  /*8010*/  LDCU UR4, c[0x0][0x39c] ;  /* 0x00007380ff0477ac */ /* 0x000f220008000800 */
[----:B-1----:R-:W-:Y:S02]  /*8020*/  ISETP.LT.AND P2, PT, R3, UR6, !P2 ;  /* 0x0000000603007c0c */ /* 0x002fe4000d741270 */
[----:B------:R-:W-:Y:S01]  /*8030*/  PRMT R11, R29, 0x9910, RZ ;  /* 0x000099101d0b7816 */ /* 0x000fe200000000ff */
[----:B------:R-:W-:Y:S01]  /*8040*/  IMAD.X R7, R10, 0x1, R134, P6 ;  /* 0x000000010a077824 */ /* 0x000fe200030e0686 */
[----:B------:R-:W-:Y:S01]  /*8050*/  PRMT R13, R93, 0x9910, RZ ;  /* 0x000099105d0d7816 */ /* 0x000fe200000000ff */
[----:B------:R-:W1:Y:S01]  /*8060*/  LDCU UR6, c[0x0][0x39c] ;  /* 0x00007380ff0677ac */ /* 0x000e620008000800 */
[----:B------:R-:W-:Y:S02]  /*8070*/  SHF.R.S32.HI R11, RZ, 0x8, R11 ;  /* 0x00000008ff0b7819 */ /* 0x000fe4000001140b */
[----:B------:R-:W-:-:S02]  /*8080*/  SHF.R.S32.HI R13, RZ, 0x8, R13 ;  /* 0x00000008ff0d7819 */ /* 0x000fc4000001140d */
[C---:B0-----:R-:W-:Y:S01]  /*8090*/  IADD3 R4, P6, PT, R68.reuse, R135, RZ ;  /* 0x0000008744047210 */ /* 0x041fe20007fde0ff */
[----:B------:R-:W-:Y:S01]  /*80a0*/  VIADD R68, R68, UR32 ;  /* 0x0000002044447c36 */ /* 0x000fe20008000000 */
[----:B------:R0:W-:Y:S01]  /*80b0*/  @P5 STG.E.U8 desc[UR24][R6.64], R11 ;  /* 0x0000000b06005986 */ /* 0x0001e2000c101118 */
[----:B---3--:R-:W-:Y:S01]  /*80c0*/  ISETP.LT.AND P5, PT, R2, UR8, !P1 ;  /* 0x0000000802007c0c */ /* 0x008fe2000cfa1270 */
[----:B------:R-:W3:Y:S01]  /*80d0*/  LDCU UR8, c[0x0][0x398] ;  /* 0x00007300ff0877ac */ /* 0x000ee20008000800 */
[----:B------:R-:W-:Y:S01]  /*80e0*/  IMAD.X R5, R10, 0x1, R133, P6 ;  /* 0x000000010a057824 */ /* 0x000fe200030e0685 */
[----:B------:R-:W-:Y:S02]  /*80f0*/  SHF.R.S32.HI R10, RZ, 0x1f, R68 ;  /* 0x0000001fff0a7819 */ /* 0x000fe40000011444 */
[----:B------:R-:W-:Y:S02]  /*8100*/  F2FP.SATFINITE.E4M3.F32.PACK_AB_MERGE_C R31, R31, R30, RZ ;  /* 0x0000001e1f1f723e */ /* 0x000fe400048070ff */
[----:B------:R5:W-:Y:S01]  /*8110*/  @P2 STG.E.U8 desc[UR24][R4.64], R13 ;  /* 0x0000000d04002986 */ /* 0x000be2000c101118 */
[----:B------:R-:W-:Y:S01]  /*8120*/  ISETP.LT.AND P2, PT, R3, UR12, !P1 ;  /* 0x0000000c03007c0c */ /* 0x000fe2000cf41270 */
[----:B------:R-:W1:Y:S01]  /*8130*/  LDCU UR12, c[0x0][0x398] ;  /* 0x00007300ff0c77ac */ /* 0x000e620008000800 */
[----:B------:R-:W-:-:S02]  /*8140*/  IADD3 R8, P1, PT, R68, R132, RZ ;  /* 0x0000008444087210 */ /* 0x000fc40007f3e0ff */
[C---:B0-----:R-:W-:Y:S01]  /*8150*/  IADD3 R6, P6, PT, R68.reuse, R135, RZ ;  /* 0x0000008744067210 */ /* 0x041fe20007fde0ff */
[----:B------:R-:W-:Y:S01]  /*8160*/  VIADD R68, R68, UR32 ;  /* 0x0000002044447c36 */ /* 0x000fe20008000000 */
[----:B------:R-:W-:Y:S01]  /*8170*/  F2FP.SATFINITE.E4M3.F32.PACK_AB_MERGE_C R95, R95, R94, RZ ;  /* 0x0000005e5f5f723e */ /* 0x000fe200048070ff */
[----:B------:R-:W-:Y:S01]  /*8180*/  IMAD.X R9, R10, 0x1, R134, P1 ;  /* 0x000000010a097824 */ /* 0x000fe200008e0686 */
[----:B----4-:R-:W-:Y:S01]  /*8190*/  ISETP.GE.AND P1, PT, R12, UR4, PT ;  /* 0x000000040c007c0c */ /* 0x010fe2000bf26270 */
        /* <DEDUP_REMOVED lines=8> */
[----:B------:R-:W-:Y:S01]  /*8220*/  ISETP.LT.AND P2, PT, R3, UR14, !P0 ;  /* 0x0000000e03007c0c */ /* 0x000fe2000c741270 */
[----:B------:R-:W1:Y:S01]  /*8230*/  LDCU UR11, c[0x0][0x398] ;  /* 0x00007300ff0b77ac */ /* 0x000e620008000800 */
[----:B-----5:R-:W-:-:S02]  /*8240*/  IADD3 R4, P0, PT, R68, R132, RZ ;  /* 0x0000008444047210 */ /* 0x020fc40007f1e0ff */
[----:B------:R-:W-:Y:S01]  /*8250*/  PRMT R13, R95, 0x9910, RZ ;  /* 0x000099105f0d7816 */ /* 0x000fe200000000ff */
[----:B------:R-:W5:Y:S01]  /*8260*/  LDCU UR14, c[0x0][0x398] ;  /* 0x00007300ff0e77ac */ /* 0x000f620008000800 */
[----:B------:R-:W-:Y:S01]  /*8270*/  SHF.R.S32.HI R11, RZ, 0x8, R11 ;  /* 0x00000008ff0b7819 */ /* 0x000fe2000001140b */
[----:B------:R-:W-:Y:S01]  /*8280*/  IMAD.X R5, R10, 0x1, R134, P0 ;  /* 0x000000010a057824 */ /* 0x000fe200000e0686 */
[----:B------:R-:W-:Y:S01]  /*8290*/  SHF.R.S32.HI R13, RZ, 0x8, R13 ;  /* 0x00000008ff0d7819 */ /* 0x000fe2000001140d */
[----:B----4-:R-:W-:Y:S01]  /*82a0*/  VIADD R9, R0, 0x20 ;  /* 0x0000002000097836 */ /* 0x010fe20000000000 */
[----:B0-----:R-:W-:Y:S01]  /*82b0*/  ISETP.GE.AND P0, PT, R12, UR4, PT ;  /* 0x000000040c007c0c */ /* 0x001fe2000bf06270 */
[----:B------:R-:W0:Y:S01]  /*82c0*/  LDCU UR4, c[0x0][0x39c] ;  /* 0x00007380ff0477ac */ /* 0x000e220008000800 */
[C---:B--2---:R-:W-:Y:S01]  /*82d0*/  IADD3 R6, P6, PT, R68.reuse, R135, RZ ;  /* 0x0000008744067210 */ /* 0x044fe20007fde0ff */
[----:B------:R-:W-:Y:S01]  /*82e0*/  VIADD R68, R68, UR32 ;  /* 0x0000002044447c36 */ /* 0x000fe20008000000 */
[----:B------:R2:W-:Y:S01]  /*82f0*/  @P5 STG.E.U8 desc[UR24][R4.64], R11 ;  /* 0x0000000b04005986 */ /* 0x0005e2000c101118 */
[----:B------:R-:W-:Y:S01]  /*8300*/  F2FP.SATFINITE.E4M3.F32.PACK_AB_MERGE_C R33, R33, R32, RZ ;  /* 0x000000202121723e */ /* 0x000fe200048070ff */
[----:B------:R-:W-:Y:S01]  /*8310*/  VIADD R12, R0, 0x22 ;  /* 0x00000022000c7836 */ /* 0x000fe20000000000 */
[----:B------:R-:W-:Y:S01]  /*8320*/  F2FP.SATFINITE.E4M3.F32.PACK_AB_MERGE_C R97, R97, R96, RZ ;  /* 0x000000606161723e */ /* 0x000fe200048070ff */
[----:B------:R-:W-:Y:S01]  /*8330*/  IMAD.X R7, R10, 0x1, R133, P6 ;  /* 0x000000010a077824 */ /* 0x000fe200030e0685 */
[----:B------:R-:W-:-:S02]  /*8340*/  SHF.R.S32.HI R10, RZ, 0x1f, R68 ;  /* 0x0000001fff0a7819 */ /* 0x000fc40000011444 */
[----:B------:R-:W-:Y:S02]  /*8350*/  IADD3 R8, P5, PT, R68, R132, RZ ;  /* 0x0000008444087210 */ /* 0x000fe40007fbe0ff */
[----:B------:R4:W-:Y:S01]  /*8360*/  @P2 STG.E.U8 desc[UR24][R6.64], R13 ;  /* 0x0000000d06002986 */ /* 0x0009e2000c101118 */
[----:B-1----:R-:W-:Y:S01]  /*8370*/  ISETP.GE.AND P2, PT, R9, UR6, PT ;  /* 0x0000000609007c0c */ /* 0x002fe2000bf46270 */
[----:B------:R-:W1:Y:S01]  /*8380*/  LDCU UR6, c[0x0][0x398] ;  /* 0x00007300ff0677ac */ /* 0x000e620008000800 */
[----:B---3--:R-:W-:Y:S01]  /*8390*/  ISETP.LT.AND P6, PT, R2, UR8, !P3 ;  /* 0x0000000802007c0c */ /* 0x008fe2000dfc1270 */
[----:B------:R-:W-:Y:S01]  /*83a0*/  IMAD.X R9, R10, 0x1, R134, P5 ;  /* 0x000000010a097824 */ /* 0x000fe200028e0686 */
[----:B------:R-:W-:Y:S01]  /*83b0*/  ISETP.LT.AND P3, PT, R3, UR12, !P3 ;  /* 0x0000000c03007c0c */ /* 0x000fe2000df61270 */
[----:B------:R-:W3:Y:S01]  /*83c0*/  LDCU UR8, c[0x0][0x398] ;  /* 0x00007300ff0877ac */ /* 0x000ee20008000800 */
[C---:B--2---:R-:W-:Y:S01]  /*83d0*/  IADD3 R4, P5, PT, R68.reuse, R135, RZ ;  /* 0x0000008744047210 */ /* 0x044fe20007fbe0ff */
[----:B------:R-:W-:Y:S01]  /*83e0*/  VIADD R68, R68, UR32 ;  /* 0x0000002044447c36 */ /* 0x000fe20008000000 */
[----:B------:R-:W-:Y:S01]  /*83f0*/  PRMT R11, R33, 0x9910, RZ ;  /* 0x00009910210b7816 */ /* 0x000fe200000000ff */
[----:B------:R-:W2:Y:S01]  /*8400*/  LDCU UR12, c[0x0][0x398] ;  /* 0x00007300ff0c77ac */ /* 0x000ea20008000800 */
[----:B------:R-:W-:Y:S01]  /*8410*/  F2FP.SATFINITE.E4M3.F32.PACK_AB_MERGE_C R35, R35, R34, RZ ;  /* 0x000000222323723e */ /* 0x000fe200048070ff */
[----:B----4-:R-:W-:Y:S01]  /*8420*/  VIADD R6, R0, 0x21 ;  /* 0x0000002100067836 */ /* 0x010fe20000000000 */
[----:B------:R-:W-:Y:S01]  /*8430*/  PRMT R13, R97, 0x9910, RZ ;  /* 0x00009910610d7816 */ /* 0x000fe200000000ff */
[----:B------:R-:W-:Y:S01]  /*8440*/  IMAD.X R5, R10, 0x1, R133, P5 ;  /* 0x000000010a057824 */ /* 0x000fe200028e0685 */
[----:B------:R-:W-:Y:S01]  /*8450*/  SHF.R.S32.HI R10, RZ, 0x1f, R68 ;  /* 0x0000001fff0a7819 */ /* 0x000fe20000011444 */
[----:B------:R-:W-:Y:S01]  /*8460*/  @P6 STG.E.U8 desc[UR24][R8.64], R33 ;  /* 0x0000002108006986 */ /* 0x000fe2000c101118 */
[----:B0-----:R-:W-:Y:S01]  /*8470*/  ISETP.GE.AND P5, PT, R6, UR4, PT ;  /* 0x0000000406007c0c */ /* 0x001fe2000bfa6270 */
[----:B------:R-:W0:Y:S01]  /*8480*/  LDCU UR4, c[0x0][0x39c] ;  /* 0x00007380ff0477ac */ /* 0x000e220008000800 */
[----:B------:R-:W-:Y:S01]  /*8490*/  IADD3 R6, P6, PT, R68, R132, RZ ;  /* 0x0000008444067210 */ /* 0x000fe20007fde0ff */
[----:B------:R4:W-:Y:S01]  /*84a0*/  @P3 STG.E.U8 desc[UR24][R4.64], R97 ;  /* 0x0000006104003986 */ /* 0x0009e2000c101118 */
[----:B------:R-:W-:Y:S01]  /*84b0*/  ISETP.LT.AND P3, PT, R2, UR11, !P4 ;  /* 0x0000000b02007c0c */ /* 0x000fe2000e761270 */
[----:B------:R-:W0:Y:S01]  /*84c0*/  LDCU UR11, c[0x0][0x398] ;  /* 0x00007300ff0b77ac */ /* 0x000e220008000800 */
[----:B-1----:R-:W-:Y:S01]  /*84d0*/  ISETP.LT.AND P4, PT, R3, UR6, !P4 ;  /* 0x0000000603007c0c */ /* 0x002fe2000e781270 */
[----:B------:R-:W-:Y:S01]  /*84e0*/  IMAD.X R7, R10, 0x1, R134, P6 ;  /* 0x000000010a077824 */ /* 0x000fe200030e0686 */
[----:B------:R-:W-:Y:S01]  /*84f0*/  SHF.R.S32.HI R11, RZ, 0x8, R11 ;  /* 0x00000008ff0b7819 */ /* 0x000fe2000001140b */
[----:B------:R-:W1:Y:S01]  /*8500*/  LDCU UR6, c[0x0][0x39c] ;  /* 0x00007380ff0677ac */ /* 0x000e620008000800 */
[----:B------:R-:W-:-:S02]  /*8510*/  SHF.R.S32.HI R13, RZ, 0x8, R13 ;  /* 0x00000008ff0d7819 */ /* 0x000fc4000001140d */
[----:B------:R-:W-:Y:S02]  /*8520*/  F2FP.SATFINITE.E4M3.F32.PACK_AB_MERGE_C R99, R99, R98, RZ ;  /* 0x000000626363723e */ /* 0x000fe400048070ff */
[----:B------:R-:W-:Y:S02]  /*8530*/  F2FP.SATFINITE.E4M3.F32.PACK_AB_MERGE_C R37, R37, R36, RZ ;  /* 0x000000242525723e */ /* 0x000fe400048070ff */
[C---:B----4-:R-:W-:Y:S01]  /*8540*/  IADD3 R4, P6, PT, R68.reuse, R135, RZ ;  /* 0x0000008744047210 */ /* 0x050fe20007fde0ff */
[----:B------:R-:W-:Y:S01]  /*8550*/  VIADD R68, R68, UR32 ;  /* 0x0000002044447c36 */ /* 0x000fe20008000000 */
[----:B------:R4:W-:Y:S01]  /*8560*/  @P3 STG.E.U8 desc[UR24][R6.64], R11 ;  /* 0x0000000b06003986 */ /* 0x0009e2000c101118 */
[----:B--2---:R-:W-:Y:S01]  /*8570*/  ISETP.LT.AND P3, PT, R3, UR12, !P1 ;  /* 0x0000000c03007c0c */ /* 0x004fe2000cf61270 */
[----:B------:R-:W2:Y:S01]  /*8580*/  LDCU UR12, c[0x0][0x398] ;  /* 0x00007300ff0c77ac */ /* 0x000ea20008000800 */
[----:B------:R-:W-:Y:S01]  /*8590*/  IMAD.X R5, R10, 0x1, R133, P6 ;  /* 0x000000010a057824 */ /* 0x000fe200030e0685 */
[----:B------:R-:W-:-:S02]  /*85a0*/  SHF.R.S32.HI R10, RZ, 0x1f, R68 ;  /* 0x0000001fff0a7819 */ /* 0x000fc40000011444 */
[----:B------:R-:W-:Y:S02]  /*85b0*/  F2FP.SATFINITE.E4M3.F32.PACK_AB_MERGE_C R101, R101, R100, RZ ;  /* 0x000000646565723e */ /* 0x000fe400048070ff */
[----:B------:R1:W-:Y:S01]  /*85c0*/  @P4 STG.E.U8 desc[UR24][R4.64], R13 ;  /* 0x0000000d04004986 */ /* 0x0003e2000c101118 */
[----:B---3--:R-:W-:Y:S01]  /*85d0*/  ISETP.LT.AND P4, PT, R2, UR8, !P1 ;  /* 0x0000000802007c0c */ /* 0x008fe2000cf81270 */
[----:B------:R-:W3:Y:S01]  /*85e0*/  LDCU UR8, c[0x0][0x398] ;  /* 0x00007300ff0877ac */ /* 0x000ee20008000800 */
[CC--:B------:R-:W-:Y:S02]  /*85f0*/  IADD3 R8, P1, PT, R68.reuse, R132.reuse, RZ ;  /* 0x0000008444087210 */ /* 0x0c0fe40007f3e0ff */
[C---:B----4-:R-:W-:Y:S01]  /*8600*/  IADD3 R6, P6, PT, R68.reuse, R135, RZ ;  /* 0x0000008744067210 */ /* 0x050fe20007fde0ff */
[----:B------:R-:W-:Y:S01]  /*8610*/  VIADD R68, R68, UR32 ;  /* 0x0000002044447c36 */ /* 0x000fe20008000000 */
[----:B------:R-:W-:Y:S01]  /*8620*/  PRMT R11, R35, 0x9910, RZ ;  /* 0x00009910230b7816 */ /* 0x000fe200000000ff */
[----:B------:R-:W-:Y:S01]  /*8630*/  IMAD.X R9, R10, 0x1, R134, P1 ;  /* 0x000000010a097824 */ /* 0x000fe200008e0686 */
[----:B0-----:R-:W-:Y:S01]  /*8640*/  ISETP.GE.AND P1, PT, R12, UR4, PT ;  /* 0x000000040c007c0c */ /* 0x001fe2000bf26270 */
[----:B------:R-:W0:Y:S01]  /*8650*/  LDCU UR4, c[0x0][0x39c] ;  /* 0x00007380ff0477ac */ /* 0x000e220008000800 */
[----:B------:R-:W-:Y:S01]  /*8660*/  IMAD.X R7, R10, 0x1, R133, P6 ;  /* 0x000000010a077824 */ /* 0x000fe200030e0685 */
[----:B------:R-:W-:Y:S01]  /*8670*/  SHF.R.S32.HI R10, RZ, 0x1f, R68 ;  /* 0x0000001fff0a7819 */ /* 0x000fe20000011444 */
[----:B------:R-:W-:Y:S01]  /*8680*/  VIADD R12, R0, 0x23 ;  /* 0x00000023000c7836 */ /* 0x000fe20000000000 */
[----:B------:R4:W-:Y:S01]  /*8690*/  @P4 STG.E.U8 desc[UR24][R8.64], R35 ;  /* 0x0000002308004986 */ /* 0x0009e2000c101118 */
[----:B------:R-:W-:Y:S01]  /*86a0*/  ISETP.LT.AND P4, PT, R2, UR11, !P0 ;  /* 0x0000000b02007c0c */ /* 0x000fe2000c781270 */
[----:B------:R-:W2:Y:S01]  /*86b0*/  LDCU UR11, c[0x0][0x398] ;  /* 0x00007300ff0b77ac */ /* 0x000ea20008000800 */
[----:B-1----:R-:W-:Y:S01]  /*86c0*/  PRMT R13, R99, 0x9910, RZ ;  /* 0x00009910630d7816 */ /* 0x002fe200000000ff */
[----:B------:R1:W-:Y:S01]  /*86d0*/  @P3 STG.E.U8 desc[UR24][R6.64], R99 ;  /* 0x0000006306003986 */ /* 0x0003e2000c101118 */
[----:B-----5:R-:W-:Y:S01]  /*86e0*/  ISETP.LT.AND P3, PT, R3, UR14, !P0 ;  /* 0x0000000e03007c0c */ /* 0x020fe2000c761270 */
[----:B------:R-:W5:Y:S01]  /*86f0*/  LDCU UR14, c[0x0][0x398] ;  /* 0x00007300ff0e77ac */ /* 0x000f620008000800 */
[----:B------:R-:W-:-:S02]  /*8700*/  IADD3 R4, P0, PT, R68, R132, RZ ;  /* 0x0000008444047210 */ /* 0x000fc40007f1e0ff */
[----:B------:R-:W-:Y:S02]  /*8710*/  SHF.R.S32.HI R11, RZ, 0x8, R11 ;  /* 0x00000008ff0b7819 */ /* 0x000fe4000001140b */
[----:B------:R-:W-:Y:S01]  /*8720*/  SHF.R.S32.HI R13, RZ, 0x8, R13 ;  /* 0x00000008ff0d7819 */ /* 0x000fe2000001140d */
[----:B------:R-:W-:Y:S01]  /*8730*/  IMAD.X R5, R10, 0x1, R134, P0 ;  /* 0x000000010a057824 */ /* 0x000fe200000e0686 */
[----:B------:R-:W-:Y:S01]  /*8740*/  F2FP.SATFINITE.E4M3.F32.PACK_AB_MERGE_C R39, R39, R38, RZ ;  /* 0x000000262727723e */ /* 0x000fe200048070ff */
[----:B----4-:R-:W-:Y:S01]  /*8750*/  VIADD R9, R0, 0x24 ;  /* 0x0000002400097836 */ /* 0x010fe20000000000 */
[----:B0-----:R-:W-:Y:S01]  /*8760*/  ISETP.GE.AND P0, PT, R12, UR4, PT ;  /* 0x000000040c007c0c */ /* 0x001fe2000bf06270 */
[----:B------:R-:W0:Y:S01]  /*8770*/  LDCU UR4, c[0x0][0x39c] ;  /* 0x00007380ff0477ac */ /* 0x000e220008000800 */
[C---:B-1----:R-:W-:Y:S01]  /*8780*/  IADD3 R6, P6, PT, R68.reuse, R135, RZ ;  /* 0x0000008744067210 */ /* 0x042fe20007fde0ff */
[----:B------:R-:W-:Y:S01]  /*8790*/  VIADD R68, R68, UR32 ;  /* 0x0000002044447c36 */ /* 0x000fe20008000000 */
[----:B------:R1:W-:Y:S01]  /*87a0*/  @P4 STG.E.U8 desc[UR24][R4.64], R11 ;  /* 0x0000000b04004986 */ /* 0x0003e2000c101118 */
[----:B---3--:R-:W-:Y:S01]  /*87b0*/  ISETP.LT.AND P4, PT, R2, UR8, !P2 ;  /* 0x0000000802007c0c */ /* 0x008fe2000d781270 */
[----:B------:R-:W3:Y:S01]  /*87c0*/  LDCU UR8, c[0x0][0x398] ;  /* 0x00007300ff0877ac */ /* 0x000ee20008000800 */
[----:B------:R-:W-:Y:S01]  /*87d0*/  IMAD.X R7, R10, 0x1, R133, P6 ;  /* 0x000000010a077824 */ /* 0x000fe200030e0685 */
[----:B------:R-:W-:Y:S01]  /*87e0*/  SHF.R.S32.HI R10, RZ, 0x1f, R68 ;  /* 0x0000001fff0a7819 */ /* 0x000fe20000011444 */
[----:B------:R-:W-:Y:S01]  /*87f0*/  VIADD R12, R0, 0x26 ;  /* 0x00000026000c7836 */ /* 0x000fe20000000000 */
[----:B--2---:R-:W-:Y:S01]  /*8800*/  ISETP.LT.AND P6, PT, R3, UR12, !P2 ;  /* 0x0000000c03007c0c */ /* 0x004fe2000d7c1270 */
[----:B------:R-:W2:Y:S01]  /*8810*/  LDCU UR12, c[0x0][0x398] ;  /* 0x00007300ff0c77ac */ /* 0x000ea20008000800 */
[----:B------:R4:W-:Y:S01]  /*8820*/  @P3 STG.E.U8 desc[UR24][R6.64], R13 ;  /* 0x0000000d06003986 */ /* 0x0009e2000c101118 */
[----:B------:R-:W-:-:S02]  /*8830*/  IADD3 R8, P3, PT, R68, R132, RZ ;  /* 0x0000008444087210 */ /* 0x000fc40007f7e0ff */
[----:B------:R-:W-:Y:S01]  /*8840*/  ISETP.GE.AND P2, PT, R9, UR6, PT ;  /* 0x0000000609007c0c */ /* 0x000fe2000bf46270 */
[----:B------:R-:W2:Y:S01]  /*8850*/  LDCU UR6, c[0x0][0x398] ;  /* 0x00007300ff0677ac */ /* 0x000ea20008000800 */
[----:B-1----:R-:W-:Y:S01]  /*8860*/  PRMT R11, R37, 0x9910, RZ ;  /* 0x00009910250b7816 */ /* 0x002fe200000000ff */
[----:B------:R-:W-:Y:S01]  /*8870*/  IMAD.X R9, R10, 0x1, R134, P3 ;  /* 0x000000010a097824 */ /* 0x000fe200018e0686 */
[C---:B------:R-:W-:Y:S01]  /*8880*/  IADD3 R4, P3, PT, R68.reuse, R135, RZ ;  /* 0x0000008744047210 */ /* 0x040fe20007f7e0ff */
[----:B------:R-:W-:Y:S01]  /*8890*/  VIADD R68, R68, UR32 ;  /* 0x0000002044447c36 */ /* 0x000fe20008000000 */
[----:B------:R-:W-:Y:S02]  /*88a0*/  SHF.R.S32.HI R11, RZ, 0x8, R11 ;  /* 0x00000008ff0b7819 */ /* 0x000fe4000001140b */
[----:B------:R-:W-:Y:S01]  /*88b0*/  @P4 STG.E.U8 desc[UR24][R8.64], R37 ;  /* 0x0000002508004986 */ /* 0x000fe2000c101118 */
[----:B----4-:R-:W-:Y:S01]  /*88c0*/  VIADD R6, R0, 0x25 ;  /* 0x0000002500067836 */ /* 0x010fe20000000000 */
[----:B------:R-:W-:Y:S01]  /*88d0*/  ISETP.LT.AND P4, PT, R2, UR11, !P5 ;  /* 0x0000000b02007c0c */ /* 0x000fe2000ef81270 */
[----:B------:R-:W-:Y:S01]  /*88e0*/  IMAD.X R5, R10, 0x1, R133, P3 ;  /* 0x000000010a057824 */ /* 0x000fe200018e0685 */
[----:B------:R-:W-:Y:S01]  /*88f0*/  SHF.R.S32.HI R10, RZ, 0x1f, R68 ;  /* 0x0000001fff0a7819 */ /* 0x000fe20000011444 */
[----:B------:R-:W1:Y:S01]  /*8900*/  LDCU UR11, c[0x0][0x398] ;  /* 0x00007300ff0b77ac */ /* 0x000e620008000800 */
[----:B0-----:R-:W-:-:S02]  /*8910*/  ISETP.GE.AND P3, PT, R6, UR4, PT ;  /* 0x0000000406007c0c */ /* 0x001fc4000bf66270 */
[----:B------:R0:W-:Y:S01]  /*8920*/  @P6 STG.E.U8 desc[UR24][R4.64], R101 ;  /* 0x0000006504006986 */ /* 0x0001e2000c101118 */
[----:B------:R-:W-:Y:S01]  /*8930*/  IADD3 R6, P6, PT, R68, R132, RZ ;  /* 0x0000008444067210 */ /* 0x000fe20007fde0ff */
[----:B------:R-:W4:Y:S01]  /*8940*/  LDCU UR4, c[0x0][0x39c] ;  /* 0x00007380ff0477ac */ /* 0x000f220008000800 */
[----:B--2---:R-:W-:Y:S02]  /*8950*/  ISETP.LT.AND P5, PT, R3, UR6, !P5 ;  /* 0x0000000603007c0c */ /* 0x004fe4000efa1270 */
[----:B------:R-:W-:Y:S01]  /*8960*/  PRMT R13, R101, 0x9910, RZ ;  /* 0x00009910650d7816 */ /* 0x000fe200000000ff */
[----:B------:R-:W-:Y:S01]  /*8970*/  IMAD.X R7, R10, 0x1, R134, P6 ;  /* 0x000000010a077824 */ /* 0x000fe200030e0686 */
[----:B------:R-:W-:Y:S01]  /*8980*/  F2FP.SATFINITE.E4M3.F32.PACK_AB_MERGE_C R103, R103, R102, RZ ;  /* 0x000000666767723e */ /* 0x000fe200048070ff */
[----:B------:R-:W2:Y:S01]  /*8990*/  LDCU UR6, c[0x0][0x39c] ;  /* 0x00007380ff0677ac */ /* 0x000ea20008000800 */
[----:B------:R-:W-:Y:S02]  /*89a0*/  SHF.R.S32.HI R13, RZ, 0x8, R13 ;  /* 0x00000008ff0d7819 */ /* 0x000fe4000001140d */
[----:B------:R1:W-:Y:S01]  /*89b0*/  @P4 STG.E.U8 desc[UR24][R6.64], R11 ;  /* 0x0000000b06004986 */ /* 0x0003e2000c101118 */
[C---:B0-----:R-:W-:Y:S01]  /*89c0*/  IADD3 R4, P6, PT, R68.reuse, R135, RZ ;  /* 0x0000008744047210 */ /* 0x041fe20007fde0ff */
[----:B------:R-:W-:Y:S01]  /*89d0*/  VIADD R68, R68, UR32 ;  /* 0x0000002044447c36 */ /* 0x000fe20008000000 */
[----:B------:R-:W-:Y:S01]  /*89e0*/  ISETP.LT.AND P4, PT, R3, UR12, !P1 ;  /* 0x0000000c03007c0c */ /* 0x000fe2000cf81270 */
[----:B------:R-:W0:Y:S01]  /*89f0*/  LDCU UR12, c[0x0][0x398] ;  /* 0x00007300ff0c77ac */ /* 0x000e220008000800 */
[----:B------:R-:W-:Y:S01]  /*8a00*/  F2FP.SATFINITE.E4M3.F32.PACK_AB_MERGE_C R41, R41, R40, RZ ;  /* 0x000000282929723e */ /* 0x000fe200048070ff */
[----:B------:R-:W-:Y:S01]  /*8a10*/  IMAD.X R5, R10, 0x1, R133, P6 ;  /* 0x000000010a057824 */ /* 0x000fe200030e0685 */
[----:B------:R-:W-:-:S02]  /*8a20*/  SHF.R.S32.HI R10, RZ, 0x1f, R68 ;  /* 0x0000001fff0a7819 */ /* 0x000fc40000011444 */
[----:B------:R-:W-:Y:S02]  /*8a30*/  F2FP.SATFINITE.E4M3.F32.PACK_AB_MERGE_C R105, R105, R104, RZ ;  /* 0x000000686969723e */ /* 0x000fe400048070ff */
[----:B------:R0:W-:Y:S01]  /*8a40*/  @P5 STG.E.U8 desc[UR24][R4.64], R13 ;  /* 0x0000000d04005986 */ /* 0x0001e2000c101118 */
[----:B---3--:R-:W-:Y:S01]  /*8a50*/  ISETP.LT.AND P5, PT, R2, UR8, !P1 ;  /* 0x0000000802007c0c */ /* 0x008fe2000cfa1270 */
[----:B------:R-:W3:Y:S01]  /*8a60*/  LDCU UR8, c[0x0][0x398] ;  /* 0x00007300ff0877ac */ /* 0x000ee20008000800 */
[CC--:B------:R-:W-:Y:S02]  /*8a70*/  IADD3 R8, P1, PT, R68.reuse, R132.reuse, RZ ;  /* 0x0000008444087210 */ /* 0x0c0fe40007f3e0ff */
[C---:B-1----:R-:W-:Y:S01]  /*8a80*/  IADD3 R6, P6, PT, R68.reuse, R135, RZ ;  /* 0x0000008744067210 */ /* 0x042fe20007fde0ff */
[----:B------:R-:W-:Y:S01]  /*8a90*/  VIADD R68, R68, UR32 ;  /* 0x0000002044447c36 */ /* 0x000fe20008000000 */
[----:B------:R-:W-:Y:S01]  /*8aa0*/  PRMT R11, R39, 0x9910, RZ ;  /* 0x00009910270b7816 */ /* 0x000fe200000000ff */
[----:B------:R-:W-:Y:S01]  /*8ab0*/  IMAD.X R9, R10, 0x1, R134, P1 ;  /* 0x000000010a097824 */ /* 0x000fe200008e0686 */
[----:B----4-:R-:W-:Y:S01]  /*8ac0*/  ISETP.GE.AND P1, PT, R12, UR4, PT ;  /* 0x000000040c007c0c */ /* 0x010fe2000bf26270 */
[----:B------:R-:W1:Y:S01]  /*8ad0*/  LDCU UR4, c[0x0][0x39c] ;  /* 0x00007380ff0477ac */ /* 0x000e620008000800 */
[----:B------:R-:W-:Y:S01]  /*8ae0*/  IMAD.X R7, R10, 0x1, R133, P6 ;  /* 0x000000010a077824 */ /* 0x000fe200030e0685 */
[----:B------:R-:W-:Y:S01]  /*8af0*/  SHF.R.S32.HI R10, RZ, 0x1f, R68 ;  /* 0x0000001fff0a7819 */ /* 0x000fe20000011444 */
[----:B------:R-:W-:Y:S01]  /*8b00*/  VIADD R12, R0, 0x27 ;  /* 0x00000027000c7836 */ /* 0x000fe20000000000 */
[----:B------:R4:W-:Y:S01]  /*8b10*/  @P5 STG.E.U8 desc[UR24][R8.64], R39 ;  /* 0x0000002708005986 */ /* 0x0009e2000c101118 */
[----:B------:R-:W-:Y:S01]  /*8b20*/  ISETP.LT.AND P5, PT, R2, UR11, !P0 ;  /* 0x0000000b02007c0c */ /* 0x000fe2000c7a1270 */
[----:B------:R-:W2:Y:S01]  /*8b30*/  LDCU UR11, c[0x0][0x398] ;  /* 0x00007300ff0b77ac */ /* 0x000ea20008000800 */
[----:B0-----:R-:W-:Y:S01]  /*8b40*/  PRMT R13, R103, 0x9910, RZ ;  /* 0x00009910670d7816 */ /* 0x001fe200000000ff */
        /* <DEDUP_REMOVED lines=9> */
[----:B-1----:R-:W-:Y:S01]  /*8be0*/  ISETP.GE.AND P0, PT, R12, UR4, PT ;  /* 0x000000040c007c0c */ /* 0x002fe2000bf06270 */
[----:B------:R-:W1:Y:S01]  /*8bf0*/  LDCU UR4, c[0x0][0x39c] ;  /* 0x00007380ff0477ac */ /* 0x000e620008000800 */
[C---:B0-----:R-:W-:Y:S01]  /*8c00*/  IADD3 R6, P6, PT, R68.reuse, R135, RZ ;  /* 0x0000008744067210 */ /* 0x041fe20007fde0ff */
[----:B------:R-:W-:Y:S01]  /*8c10*/  VIADD R68, R68, UR32 ;  /* 0x0000002044447c36 */ /* 0x000fe20008000000 */
[----:B------:R0:W-:Y:S01]  /*8c20*/  @P5 STG.E.U8 desc[UR24][R4.64], R11 ;  /* 0x0000000b04005986 */ /* 0x0001e2000c101118 */
[----:B---3--:R-:W-:Y:S01]  /*8c30*/  ISETP.LT.AND P5, PT, R2, UR8, !P2 ;  /* 0x0000000802007c0c */ /* 0x008fe2000d7a1270 */
[----:B------:R-:W3:Y:S01]  /*8c40*/  LDCU UR8, c[0x0][0x398] ;  /* 0x00007300ff0877ac */ /* 0x000ee20008000800 */
[----:B------:R-:W-:Y:S01]  /*8c50*/  IMAD.X R7, R10, 0x1, R133, P6 ;  /* 0x000000010a077824 */ /* 0x000fe200030e0685 */
[----:B------:R-:W-:Y:S01]  /*8c60*/  SHF.R.S32.HI R10, RZ, 0x1f, R68 ;  /* 0x0000001fff0a7819 */ /* 0x000fe20000011444 */
[----:B------:R-:W-:Y:S01]  /*8c70*/  VIADD R12, R0, 0x2a ;  /* 0x0000002a000c7836 */ /* 0x000fe20000000000 */
[----:B------:R-:W-:Y:S01]  /*8c80*/  ISETP.LT.AND P6, PT, R3, UR12, !P2 ;  /* 0x0000000c03007c0c */ /* 0x000fe2000d7c1270 */
[----:B------:R-:W4:Y:S01]  /*8c90*/  LDCU UR12, c[0x0][0x398] ;  /* 0x00007300ff0c77ac */ /* 0x000f220008000800 */
[----:B------:R1:W-:Y:S01]  /*8ca0*/  @P4 STG.E.U8 desc[UR24][R6.64], R13 ;  /* 0x0000000d06004986 */ /* 0x0003e2000c101118 */
[----:B------:R-:W-:-:S02]  /*8cb0*/  IADD3 R8, P4, PT, R68, R132, RZ ;  /* 0x0000008444087210 */ /* 0x000fc40007f9e0ff */
[----:B--2---:R-:W-:Y:S01]  /*8cc0*/  ISETP.GE.AND P2, PT, R9, UR6, PT ;  /* 0x0000000609007c0c */ /* 0x004fe2000bf46270 */
[----:B------:R-:W2:Y:S01]  /*8cd0*/  LDCU UR6, c[0x0][0x398] ;  /* 0x00007300ff0677ac */ /* 0x000ea20008000800 */
[----:B0-----:R-:W-:Y:S01]  /*8ce0*/  PRMT R11, R41, 0x9910, RZ ;  /* 0x00009910290b7816 */ /* 0x001fe200000000ff */
[----:B------:R-:W-:Y:S01]  /*8cf0*/  IMAD.X R9, R10, 0x1, R134, P4 ;  /* 0x000000010a097824 */ /* 0x000fe200020e0686 */
[C---:B------:R-:W-:Y:S01]  /*8d00*/  IADD3 R4, P4, PT, R68.reuse, R135, RZ ;  /* 0x0000008744047210 */ /* 0x040fe20007f9e0ff */
[----:B------:R-:W-:Y:S01]  /*8d10*/  VIADD R68, R68, UR32 ;  /* 0x0000002044447c36 */ /* 0x000fe20008000000 */
[----:B------:R-:W-:Y:S02]  /*8d20*/  SHF.R.S32.HI R11, RZ, 0x8, R11 ;  /* 0x00000008ff0b7819 */ /* 0x000fe4000001140b */
[----:B------:R-:W-:Y:S01]  /*8d30*/  @P5 STG.E.U8 desc[UR24][R8.64], R41 ;  /* 0x0000002908005986 */ /* 0x000fe2000c101118 */
[----:B-1----:R-:W-:Y:S01]  /*8d40*/  VIADD R6, R0, 0x29 ;  /* 0x0000002900067836 */ /* 0x002fe20000000000 */
[----:B------:R-:W-:Y:S01]  /*8d50*/  ISETP.LT.AND P5, PT, R2, UR11, !P3 ;  /* 0x0000000b02007c0c */ /* 0x000fe2000dfa1270 */
[----:B------:R-:W-:Y:S01]  /*8d60*/  IMAD.X R5, R10, 0x1, R133, P4 ;  /* 0x000000010a057824 */ /* 0x000fe200020e0685 */
[----:B------:R-:W-:Y:S01]  /*8d70*/  SHF.R.S32.HI R10, RZ, 0x1f, R68 ;  /* 0x0000001fff0a7819 */ /* 0x000fe20000011444 */
[----:B------:R-:W0:Y:S01]  /*8d80*/  LDCU UR11, c[0x0][0x398] ;  /* 0x00007300ff0b77ac */ /* 0x000e220008000800 */
[----:B------:R-:W-:-:S02]  /*8d90*/  ISETP.GE.AND P4, PT, R6, UR4, PT ;  /* 0x0000000406007c0c */ /* 0x000fc4000bf86270 */
[----:B------:R1:W-:Y:S01]  /*8da0*/  @P6 STG.E.U8 desc[UR24][R4.64], R105 ;  /* 0x0000006904006986 */ /* 0x0003e2000c101118 */
[----:B------:R-:W-:Y:S01]  /*8db0*/  IADD3 R6, P6, PT, R68, R132, RZ ;  /* 0x0000008444067210 */ /* 0x000fe20007fde0ff */
[----:B------:R-:W0:Y:S01]  /*8dc0*/  LDCU UR4, c[0x0][0x39c] ;  /* 0x00007380ff0477ac */ /* 0x000e220008000800 */
[----:B--2---:R-:W-:Y:S02]  /*8dd0*/  ISETP.LT.AND P3, PT, R3, UR6, !P3 ;  /* 0x0000000603007c0c */ /* 0x004fe4000df61270 */
[----:B------:R-:W-:Y:S01]  /*8de0*/  PRMT R13, R105, 0x9910, RZ ;  /* 0x00009910690d7816 */ /* 0x000fe200000000ff */
[----:B------:R-:W-:Y:S01]  /*8df0*/  IMAD.X R7, R10, 0x1, R134, P6 ;  /* 0x000000010a077824 */ /* 0x000fe200030e0686 */
[----:B------:R-:W-:Y:S01]  /*8e00*/  F2FP.SATFINITE.E4M3.F32.PACK_AB_MERGE_C R107, R107, R106, RZ ;  /* 0x0000006a6b6b723e */ /* 0x000fe200048070ff */
[----:B------:R-:W2:Y:S01]  /*8e10*/  LDCU UR6, c[0x0][0x39c] ;  /* 0x00007380ff0677ac */ /* 0x000ea20008000800 */
[----:B------:R-:W-:Y:S02]  /*8e20*/  SHF.R.S32.HI R13, RZ, 0x8, R13 ;  /* 0x00000008ff0d7819 */ /* 0x000fe4000001140d */
[----:B------:R0:W-:Y:S01]  /*8e30*/  @P5 STG.E.U8 desc[UR24][R6.64], R11 ;  /* 0x0000000b06005986 */ /* 0x0001e2000c101118 */
[C---:B-1----:R-:W-:Y:S01]  /*8e40*/  IADD3 R4, P6, PT, R68.reuse, R135, RZ ;  /* 0x0000008744047210 */ /* 0x042fe20007fde0ff */
[----:B------:R-:W-:Y:S01]  /*8e50*/  VIADD R68, R68, UR32 ;  /* 0x0000002044447c36 */ /* 0x000fe20008000000 */
[----:B---3--:R-:W-:Y:S01]  /*8e60*/  ISETP.LT.AND P5, PT, R2, UR8, !P1 ;  /* 0x0000000802007c0c */ /* 0x008fe2000cfa1270 */
[----:B------:R-:W1:Y:S01]  /*8e70*/  LDCU UR8, c[0x0][0x398] ;  /* 0x00007300ff0877ac */ /* 0x000e620008000800 */
[----:B------:R-:W-:Y:S01]  /*8e80*/  PRMT R15, R107, 0x9910, RZ ;  /* 0x000099106b0f7816 */ /* 0x000fe200000000ff */
[----:B------:R-:W-:Y:S01]  /*8e90*/  IMAD.X R5, R10, 0x1, R133, P6 ;  /* 0x000000010a057824 */ /* 0x000fe200030e0685 */
[----:B------:R-:W-:-:S02]  /*8ea0*/  SHF.R.S32.HI R10, RZ, 0x1f, R68 ;  /* 0x0000001fff0a7819 */ /* 0x000fc40000011444 */
[----:B------:R-:W-:Y:S02]  /*8eb0*/  SHF.R.S32.HI R15, RZ, 0x8, R15 ;  /* 0x00000008ff0f7819 */ /* 0x000fe4000001140f */
[----:B------:R3:W-:Y:S01]  /*8ec0*/  @P3 STG.E.U8 desc[UR24][R4.64], R13 ;  /* 0x0000000d04003986 */ /* 0x0007e2000c101118 */
[----:B----4-:R-:W-:Y:S01]  /*8ed0*/  ISETP.LT.AND P3, PT, R3, UR12, !P1 ;  /* 0x0000000c03007c0c */ /* 0x010fe2000cf61270 */
[----:B------:R-:W4:Y:S01]  /*8ee0*/  LDCU UR12, c[0x0][0x398] ;  /* 0x00007300ff0c77ac */ /* 0x000f220008000800 */
[----:B------:R-:W-:Y:S01]  /*8ef0*/  IADD3 R8, P1, PT, R68, R132, RZ ;  /* 0x0000008444087210 */ /* 0x000fe20007f3e0ff */
[----:B0-----:R-:W-:Y:S01]  /*8f00*/  VIADD R11, R0, 0x2b ;  /* 0x0000002b000b7836 */ /* 0x001fe20000000000 */
[C---:B------:R-:W-:Y:S01]  /*8f10*/  IADD3 R6, P6, PT, R68.reuse, R135, RZ ;  /* 0x0000008744067210 */ /* 0x040fe20007fde0ff */
[----:B------:R-:W-:Y:S01]  /*8f20*/  VIADD R68, R68, UR32 ;  /* 0x0000002044447c36 */ /* 0x000fe20008000000 */
[----:B------:R-:W-:Y:S01]  /*8f30*/  F2FP.SATFINITE.E4M3.F32.PACK_AB_MERGE_C R45, R45, R44, RZ ;  /* 0x0000002c2d2d723e */ /* 0x000fe200048070ff */
[----:B------:R-:W-:Y:S01]  /*8f40*/  IMAD.X R9, R10, 0x1, R134, P1 ;  /* 0x000000010a097824 */ /* 0x000fe200008e0686 */
[----:B------:R-:W-:Y:S01]  /*8f50*/  ISETP.GE.AND P1, PT, R12, UR4, PT ;  /* 0x000000040c007c0c */ /* 0x000fe2000bf26270 */
[----:B------:R-:W-:Y:S01]  /*8f60*/  IMAD.X R7, R10, 0x1, R133, P6 ;  /* 0x000000010a077824 */ /* 0x000fe200030e0685 */
[----:B------:R-:W0:Y:S01]  /*8f70*/  LDCU UR4, c[0x0][0x39c] ;  /* 0x00007380ff0477ac */ /* 0x000e220008000800 */
[----:B------:R-:W-:Y:S01]  /*8f80*/  SHF.R.S32.HI R10, RZ, 0x1f, R68 ;  /* 0x0000001fff0a7819 */ /* 0x000fe20000011444 */
[----:B------:R-:W-:Y:S01]  /*8f90*/  @P5 STG.E.U8 desc[UR24][R8.64], R43 ;  /* 0x0000002b08005986 */ /* 0x000fe2000c101118 */
[----:B------:R-:W-:Y:S01]  /*8fa0*/  ISETP.LT.AND P5, PT, R2, UR11, !P0 ;  /* 0x0000000b02007c0c */ /* 0x000fe2000c7a1270 */
[----:B------:R-:W0:Y:S01]  /*8fb0*/  LDCU UR11, c[0x0][0x398] ;  /* 0x00007300ff0b77ac */ /* 0x000e220008000800 */
[----:B---3--:R-:W-:Y:S01]  /*8fc0*/  PRMT R13, R43, 0x9910, RZ ;  /* 0x000099102b0d7816 */ /* 0x008fe200000000ff */
[----:B------:R3:W-:Y:S01]  /*8fd0*/  @P3 STG.E.U8 desc[UR24][R6.64], R107 ;  /* 0x0000006b06003986 */ /* 0x0007e2000c101118 */
[----:B-----5:R-:W-:Y:S01]  /*8fe0*/  ISETP.LT.AND P3, PT, R3, UR14, !P0 ;  /* 0x0000000e03007c0c */ /* 0x020fe2000c761270 */
[----:B------:R-:W5:Y:S01]  /*8ff0*/  LDCU UR14, c[0x0][0x398] ;  /* 0x00007300ff0e77ac */ /* 0x000f620008000800 */
[----:B------:R-:W-:Y:S01]  /*9000*/  IADD3 R4, P0, PT, R68, R132, RZ ;  /* 0x0000008444047210 */ /* 0x000fe20007f1e0ff */
[----:B------:R-:W-:Y:S01]  /*9010*/  VIADD R12, R0, 0x2c ;  /* 0x0000002c000c7836 */ /* 0x000fe20000000000 */
[----:B------:R-:W-:-:S02]  /*9020*/  SHF.R.S32.HI R13, RZ, 0x8, R13 ;  /* 0x00000008ff0d7819 */ /* 0x000fc4000001140d */
[----:B------:R-:W-:Y:S01]  /*9030*/  F2FP.SATFINITE.E4M3.F32.PACK_AB_MERGE_C R109, R109, R108, RZ ;  /* 0x0000006c6d6d723e */ /* 0x000fe200048070ff */
[----:B------:R-:W-:Y:S01]  /*9040*/  IMAD.X R5, R10, 0x1, R134, P0 ;  /* 0x000000010a057824 */ /* 0x000fe200000e0686 */
[----:B------:R-:W-:Y:S02]  /*9050*/  F2FP.SATFINITE.E4M3.F32.PACK_AB_MERGE_C R47, R47, R46, RZ ;  /* 0x0000002e2f2f723e */ /* 0x000fe400048070ff */
[----:B------:R-:W-:Y:S02]  /*9060*/  F2FP.SATFINITE.E4M3.F32.PACK_AB_MERGE_C R111, R111, R110, RZ ;  /* 0x0000006e6f6f723e */ /* 0x000fe400048070ff */
[C---:B---3--:R-:W-:Y:S01]  /*9070*/  IADD3 R6, P6, PT, R68.reuse, R135, RZ ;  /* 0x0000008744067210 */ /* 0x048fe20007fde0ff */
[----:B------:R-:W-:Y:S01]  /*9080*/  VIADD R68, R68, UR32 ;  /* 0x0000002044447c36 */ /* 0x000fe20008000000 */
[----:B------:R3:W-:Y:S01]  /*9090*/  @P5 STG.E.U8 desc[UR24][R4.64], R13 ;  /* 0x0000000d04005986 */ /* 0x0007e2000c101118 */
[----:B-1----:R-:W-:Y:S01]  /*90a0*/  ISETP.LT.AND P5, PT, R2, UR8, !P2 ;  /* 0x0000000802007c0c */ /* 0x002fe2000d7a1270 */
[----:B------:R-:W1:Y:S01]  /*90b0*/  LDCU UR8, c[0x0][0x398] ;  /* 0x00007300ff0877ac */ /* 0x000e620008000800 */
[----:B------:R-:W-:Y:S01]  /*90c0*/  IMAD.X R7, R10, 0x1, R133, P6 ;  /* 0x000000010a077824 */ /* 0x000fe200030e0685 */
[----:B0-----:R-:W-:-:S02]  /*90d0*/  ISETP.GE.AND P0, PT, R11, UR4, PT ;  /* 0x000000040b007c0c */ /* 0x001fc4000bf06270 */
[----:B------:R-:W-:Y:S01]  /*90e0*/  SHF.R.S32.HI R11, RZ, 0x1f, R68 ;  /* 0x0000001fff0b7819 */ /* 0x000fe20000011444 */
[----:B------:R-:W0:Y:S01]  /*90f0*/  LDCU UR4, c[0x0][0x39c] ;  /* 0x00007380ff0477ac */ /* 0x000e220008000800 */
[----:B------:R1:W-:Y:S01]  /*9100*/  @P3 STG.E.U8 desc[UR24][R6.64], R15 ;  /* 0x0000000f06003986 */ /* 0x0003e2000c101118 */
[CC--:B------:R-:W-:Y:S02]  /*9110*/  IADD3 R8, P3, PT, R68.reuse, R132.reuse, RZ ;  /* 0x0000008444087210 */ /* 0x0c0fe40007f7e0ff */
[----:B----4-:R-:W-:Y:S01]  /*9120*/  ISETP.LT.AND P2, PT, R3, UR12, !P2 ;  /* 0x0000000c03007c0c */ /* 0x010fe2000d741270 */
[----:B------:R-:W4:Y:S01]  /*9130*/  LDCU UR12, c[0x0][0x398] ;  /* 0x00007300ff0c77ac */ /* 0x000f220008000800 */
[----:B------:R-:W-:Y:S01]  /*9140*/  IADD3 R10, P6, PT, R68, R135, RZ ;  /* 0x00000087440a7210 */ /* 0x000fe20007fde0ff */
[C---:B------:R-:W-:Y:S01]  /*9150*/  IMAD.X R9, R11.reuse, 0x1, R134, P3 ;  /* 0x000000010b097824 */ /* 0x040fe200018e0686 */
[----:B--2---:R-:W-:Y:S01]  /*9160*/  ISETP.GE.AND P3, PT, R12, UR6, PT ;  /* 0x000000060c007c0c */ /* 0x004fe2000bf66270 */
[----:B------:R-:W-:Y:S01]  /*9170*/  VIADD R68, R68, UR32 ;  /* 0x0000002044447c36 */ /* 0x000fe20008000000 */
[----:B------:R-:W2:Y:S01]  /*9180*/  LDCU UR6, c[0x0][0x39c] ;  /* 0x00007380ff0677ac */ /* 0x000ea20008000800 */
[----:B------:R-:W-:Y:S01]  /*9190*/  IMAD.X R11, R11, 0x1, R133, P6 ;  /* 0x000000010b0b7824 */ /* 0x000fe200030e0685 */
[----:B------:R-:W-:Y:S01]  /*91a0*/  @P5 STG.E.U8 desc[UR24][R8.64], R45 ;  /* 0x0000002d08005986 */ /* 0x000fe2000c101118 */
[----:B------:R-:W-:Y:S01]  /*91b0*/  ISETP.LT.AND P5, PT, R2, UR11, !P4 ;  /* 0x0000000b02007c0c */ /* 0x000fe2000e7a1270 */
[----:B---3--:R-:W-:Y:S01]  /*91c0*/  VIADD R5, R0, 0x2d ;  /* 0x0000002d00057836 */ /* 0x008fe20000000000 */
[----:B-1----:R-:W-:Y:S01]  /*91d0*/  SHF.R.S32.HI R7, RZ, 0x1f, R68 ;  /* 0x0000001fff077819 */ /* 0x002fe20000011444 */
[----:B------:R-:W1:Y:S01]  /*91e0*/  LDCU UR11, c[0x0][0x398] ;  /* 0x00007300ff0b77ac */ /* 0x000e620008000800 */
[----:B------:R-:W-:Y:S01]  /*91f0*/  IADD3 R4, P6, PT, R68, R132, RZ ;  /* 0x0000008444047210 */ /* 0x000fe20007fde0ff */
[----:B------:R3:W-:Y:S01]  /*9200*/  @P2 STG.E.U8 desc[UR24][R10.64], R109 ;  /* 0x0000006d0a002986 */ /* 0x0007e2000c101118 */
[----:B------:R-:W-:-:S02]  /*9210*/  PRMT R6, R45, 0x9910, RZ ;  /* 0x000099102d067816 */ /* 0x000fc400000000ff */
[----:B0-----:R-:W-:Y:S01]  /*9220*/  ISETP.GE.AND P2, PT, R5, UR4, PT ;  /* 0x0000000405007c0c */ /* 0x001fe2000bf46270 */
[----:B------:R-:W-:Y:S01]  /*9230*/  IMAD.X R5, R7, 0x1, R134, P6 ;  /* 0x0000000107057824 */ /* 0x000fe200030e0686 */
[----:B------:R-:W0:Y:S01]  /*9240*/  LDCU UR4, c[0x0][0x39c] ;  /* 0x00007380ff0477ac */ /* 0x000e220008000800 */
[----:B------:R-:W-:Y:S02]  /*9250*/  ISETP.LT.AND P4, PT, R3, UR8, !P4 ;  /* 0x0000000803007c0c */ /* 0x000fe4000e781270 */
[----:B----4-:R-:W-:Y:S01]  /*9260*/  ISETP.LT.AND P6, PT, R2, UR12, !P1 ;  /* 0x0000000c02007c0c */ /* 0x010fe2000cfc1270 */
[----:B------:R-:W4:Y:S01]  /*9270*/  LDCU UR8, c[0x0][0x398] ;  /* 0x00007300ff0877ac */ /* 0x000f220008000800 */
[----:B------:R-:W-:Y:S02]  /*9280*/  PRMT R13, R109, 0x9910, RZ ;  /* 0x000099106d0d7816 */ /* 0x000fe400000000ff */
[----:B---3--:R-:W-:Y:S01]  /*9290*/  SHF.R.S32.HI R11, RZ, 0x8, R6 ;  /* 0x00000008ff0b7819 */ /* 0x008fe20000011406 */
[----:B------:R-:W3:Y:S01]  /*92a0*/  LDCU UR12, c[0x0][0x398] ;  /* 0x00007300ff0c77ac */ /* 0x000ee20008000800 */
[----:B------:R-:W-:-:S02]  /*92b0*/  SHF.R.S32.HI R13, RZ, 0x8, R13 ;  /* 0x00000008ff0d7819 */ /* 0x000fc4000001140d */
[----:B------:R-:W-:Y:S01]  /*92c0*/  F2FP.SATFINITE.E4M3.F32.PACK_AB_MERGE_C R49, R49, R48, RZ ;  /* 0x000000303131723e */ /* 0x000fe200048070ff */
[----:B------:R0:W-:Y:S01]  /*92d0*/  @P5 STG.E.U8 desc[UR24][R4.64], R11 ;  /* 0x0000000b04005986 */ /* 0x0001e2000c101118 */
[C---:B------:R-:W-:Y:S01]  /*92e0*/  IADD3 R6, P5, PT, R68.reuse, R135, RZ ;  /* 0x0000008744067210 */ /* 0x040fe20007fbe0ff */
[----:B------:R-:W-:Y:S01]  /*92f0*/  VIADD R68, R68, UR32 ;  /* 0x0000002044447c36 */ /* 0x000fe20008000000 */
[----:B------:R-:W-:Y:S02]  /*9300*/  F2FP.SATFINITE.E4M3.F32.PACK_AB_MERGE_C R113, R113, R112, RZ ;  /* 0x000000707171723e */ /* 0x000fe400048070ff */
[----:B------:R-:W-:Y:S01]  /*9310*/  F2FP.SATFINITE.E4M3.F32.PACK_AB_MERGE_C R51, R51, R50, RZ ;  /* 0x000000323333723e */ /* 0x000fe200048070ff */
[----:B------:R-:W-:Y:S01]  /*9320*/  IMAD.X R7, R7, 0x1, R133, P5 ;  /* 0x0000000107077824 */ /* 0x000fe200028e0685 */
[----:B------:R-:W-:Y:S02]  /*9330*/  SHF.R.S32.HI R10, RZ, 0x1f, R68 ;  /* 0x0000001fff0a7819 */ /* 0x000fe40000011444 */
[----:B------:R-:W-:-:S02]  /*9340*/  IADD3 R8, P5, PT, R68, R132, RZ ;  /* 0x0000008444087210 */ /* 0x000fc40007fbe0ff */
[----:B------:R-:W-:Y:S01]  /*9350*/  @P4 STG.E.U8 desc[UR24][R6.64], R13 ;  /* 0x0000000d06004986 */ /* 0x000fe2000c101118 */
[----:B0-----:R-:W-:Y:S01]  /*9360*/  VIADD R4, R0, 0x2e ;  /* 0x0000002e00047836 */ /* 0x001fe20000000000 */
[----:B------:R-:W-:Y:S01]  /*9370*/  PRMT R11, R47, 0x9910, RZ ;  /* 0x000099102f0b7816 */ /* 0x000fe200000000ff */
[----:B------:R-:W-:Y:S01]  /*9380*/  IMAD.X R9, R10, 0x1, R134, P5 ;  /* 0x000000010a097824 */ /* 0x000fe200028e0686 */
[----:B-----5:R-:W-:Y:S01]  /*9390*/  ISETP.LT.AND P5, PT, R3, UR14, !P1 ;  /* 0x0000000e03007c0c */ /* 0x020fe2000cfa1270 */
[----:B------:R-:W-:Y:S01]  /*93a0*/  VIADD R5, R0, 0x2f ;  /* 0x0000002f00057836 */ /* 0x000fe20000000000 */
[----:B------:R-:W-:Y:S01]  /*93b0*/  ISETP.GE.AND P4, PT, R4, UR4, PT ;  /* 0x0000000404007c0c */ /* 0x000fe2000bf86270 */
[----:B------:R-:W0:Y:S01]  /*93c0*/  LDCU UR4, c[0x0][0x39c] ;  /* 0x00007380ff0477ac */ /* 0x000e220008000800 */
[----:B------:R5:W-:Y:S01]  /*93d0*/  @P6 STG.E.U8 desc[UR24][R8.64], R47 ;  /* 0x0000002f08006986 */ /* 0x000be2000c101118 */
[C---:B------:R-:W-:Y:S01]  /*93e0*/  IADD3 R4, P6, PT, R68.reuse, R135, RZ ;  /* 0x0000008744047210 */ /* 0x040fe20007fde0ff */
[----:B------:R-:W-:Y:S01]  /*93f0*/  VIADD R68, R68, UR32 ;  /* 0x0000002044447c36 */ /* 0x000fe20008000000 */
[----:B--2---:R-:W-:Y:S01]  /*9400*/  ISETP.GE.AND P1, PT, R5, UR6, PT ;  /* 0x0000000605007c0c */ /* 0x004fe2000bf26270 */
[----:B------:R-:W2:Y:S01]  /*9410*/  LDCU UR6, c[0x0][0x398] ;  /* 0x00007300ff0677ac */ /* 0x000ea20008000800 */
[----:B------:R-:W-:Y:S01]  /*9420*/  SHF.R.S32.HI R11, RZ, 0x8, R11 ;  /* 0x00000008ff0b7819 */ /* 0x000fe2000001140b */
[----:B------:R-:W-:Y:S01]  /*9430*/  IMAD.X R5, R10, 0x1, R133, P6 ;  /* 0x000000010a057824 */ /* 0x000fe200030e0685 */
[----:B-1----:R-:W-:Y:S01]  /*9440*/  ISETP.LT.AND P6, PT, R2, UR11, !P0 ;  /* 0x0000000b02007c0c */ /* 0x002fe2000c7c1270 */
[----:B------:R-:W1:Y:S01]  /*9450*/  LDCU UR11, c[0x0][0x398] ;  /* 0x00007300ff0b77ac */ /* 0x000e620008000800 */
[----:B----4-:R-:W-:-:S02]  /*9460*/  ISETP.LT.AND P0, PT, R3, UR8, !P0 ;  /* 0x0000000803007c0c */ /* 0x010fc4000c701270 */
[----:B------:R4:W-:Y:S01]  /*9470*/  @P5 STG.E.U8 desc[UR24][R4.64], R111 ;  /* 0x0000006f04005986 */ /* 0x0009e2000c101118 */
[----:B-----5:R-:W-:Y:S01]  /*9480*/  SHF.R.S32.HI R8, RZ, 0x1f, R68 ;  /* 0x0000001fff087819 */ /* 0x020fe20000011444 */
[----:B------:R-:W5:Y:S01]  /*9490*/  LDCU UR8, c[0x0][0x398] ;  /* 0x00007300ff0877ac */ /* 0x000f620008000800 */
[----:B------:R-:W-:Y:S02]  /*94a0*/  IADD3 R6, P5, PT, R68, R132, RZ ;  /* 0x0000008444067210 */ /* 0x000fe40007fbe0ff */
[----:B------:R-:W-:Y:S02]  /*94b0*/  PRMT R13, R111, 0x9910, RZ ;  /* 0x000099106f0d7816 */ /* 0x000fe400000000ff */
[----:B------:R-:W-:Y:S01]  /*94c0*/  F2FP.SATFINITE.E4M3.F32.PACK_AB_MERGE_C R115, R115, R114, RZ ;  /* 0x000000727373723e */ /* 0x000fe200048070ff */
[----:B------:R-:W-:Y:S01]  /*94d0*/  IMAD.X R7, R8, 0x1, R134, P5 ;  /* 0x0000000108077824 */ /* 0x000fe200028e0686 */
[----:B------:R-:W-:Y:S02]  /*94e0*/  SHF.R.S32.HI R13, RZ, 0x8, R13 ;  /* 0x00000008ff0d7819 */ /* 0x000fe4000001140d */
[----:B--2---:R-:W-:Y:S01]  /*94f0*/  ISETP.LT.AND P5, PT, R2, UR6, !P3 ;  /* 0x0000000602007c0c */ /* 0x004fe2000dfa1270 */
[----:B------:R-:W2:Y:S01]  /*9500*/  LDCU UR6, c[0x0][0x398] ;  /* 0x00007300ff0677ac */ /* 0x000ea20008000800 */
[----:B------:R0:W-:Y:S01]  /*9510*/  @P6 STG.E.U8 desc[UR24][R6.64], R11 ;  /* 0x0000000b06006986 */ /* 0x0001e2000c101118 */
[C---:B----4-:R-:W-:Y:S01]  /*9520*/  IADD3 R4, P6, PT, R68.reuse, R135, RZ ;  /* 0x0000008744047210 */ /* 0x050fe20007fde0ff */
[----:B------:R-:W-:Y:S01]  /*9530*/  VIADD R68, R68, UR32 ;  /* 0x0000002044447c36 */ /* 0x000fe20008000000 */
[----:B-1----:R-:W-:Y:S01]  /*9540*/  ISETP.LT.AND P3, PT, R3, UR11, !P3 ;  /* 0x0000000b03007c0c */ /* 0x002fe2000df61270 */
[----:B------:R-:W1:Y:S01]  /*9550*/  LDCU UR11, c[0x0][0x398] ;  /* 0x00007300ff0b77ac */ /* 0x000e620008000800 */
[----:B------:R-:W-:Y:S01]  /*9560*/  F2FP.SATFINITE.E4M3.F32.PACK_AB_MERGE_C R53, R53, R52, RZ ;  /* 0x000000343535723e */ /* 0x000fe200048070ff */
[----:B------:R-:W-:Y:S01]  /*9570*/  IMAD.X R5, R8, 0x1, R133, P6 ;  /* 0x0000000108057824 */ /* 0x000fe200030e0685 */
[----:B------:R-:W-:Y:S01]  /*9580*/  SHF.R.S32.HI R12, RZ, 0x1f, R68 ;  /* 0x0000001fff0c7819 */ /* 0x000fe20000011444 */
[C---:B------:R-:W-:Y:S01]  /*9590*/  VIADD R10, R68.reuse, UR32 ;  /* 0x00000020440a7c36 */ /* 0x040fe20008000000 */
[----:B------:R-:W-:-:S02]  /*95a0*/  IADD3 R8, P6, PT, R68, R132, RZ ;  /* 0x0000008444087210 */ /* 0x000fc40007fde0ff */
[----:B------:R4:W-:Y:S01]  /*95b0*/  @P0 STG.E.U8 desc[UR24][R4.64], R13 ;  /* 0x0000000d04000986 */ /* 0x0009e2000c101118 */
[----:B0-----:R-:W-:Y:S01]  /*95c0*/  VIADD R6, R0, 0x30 ;  /* 0x0000003000067836 */ /* 0x001fe20000000000 */
[----:B------:R-:W-:Y:S01]  /*95d0*/  SHF.R.S32.HI R14, RZ, 0x1f, R10 ;  /* 0x0000001fff0e7819 */ /* 0x000fe2000001140a */
[--C-:B------:R-:W-:Y:S01]  /*95e0*/  IMAD.X R9, R12, 0x1, R134.reuse, P6 ;  /* 0x000000010c097824 */ /* 0x100fe200030e0686 */
[----:B------:R-:W-:Y:S02]  /*95f0*/  PRMT R11, R49, 0x9910, RZ ;  /* 0x00009910310b7816 */ /* 0x000fe400000000ff */
[----:B------:R-:W-:Y:S01]  /*9600*/  ISETP.GE.AND P0, PT, R6, UR4, PT ;  /* 0x0000000406007c0c */ /* 0x000fe2000bf06270 */
[----:B------:R-:W0:Y:S01]  /*9610*/  LDCU UR4, c[0x0][0x39c] ;  /* 0x00007380ff0477ac */ /* 0x000e220008000800 */
[----:B------:R-:W-:Y:S01]  /*9620*/  IADD3 R6, P6, PT, R68, R135, RZ ;  /* 0x0000008744067210 */ /* 0x000fe20007fde0ff */
[----:B------:R1:W-:Y:S01]  /*9630*/  @P5 STG.E.U8 desc[UR24][R8.64], R49 ;  /* 0x0000003108005986 */ /* 0x0003e2000c101118 */
[----:B-----5:R-:W-:Y:S01]  /*9640*/  ISETP.LT.AND P5, PT, R2, UR8, !P2 ;  /* 0x0000000802007c0c */ /* 0x020fe2000d7a1270 */
[----:B------:R-:W5:Y:S01]  /*9650*/  LDCU UR8, c[0x0][0x398] ;  /* 0x00007300ff0877ac */ /* 0x000f620008000800 */
[----:B------:R-:W-:Y:S01]  /*9660*/  SHF.R.S32.HI R11, RZ, 0x8, R11 ;  /* 0x00000008ff0b7819 */ /* 0x000fe2000001140b */
[----:B------:R-:W-:Y:S01]  /*9670*/  IMAD.X R7, R12, 0x1, R133, P6 ;  /* 0x000000010c077824 */ /* 0x000fe200030e0685 */
[----:B----4-:R-:W-:Y:S01]  /*9680*/  IADD3 R4, P6, PT, R10, R132, RZ ;  /* 0x000000840a047210 */ /* 0x010fe20007fde0ff */
[----:B------:R-:W-:Y:S01]  /*9690*/  VIADD R12, R0, 0x32 ;  /* 0x00000032000c7836 */ /* 0x000fe20000000000 */
[----:B--2---:R-:W-:Y:S01]  /*96a0*/  ISETP.LT.AND P2, PT, R3, UR6, !P2 ;  /* 0x0000000603007c0c */ /* 0x004fe2000d741270 */
[----:B------:R-:W2:Y:S01]  /*96b0*/  LDCU UR6, c[0x0][0x398] ;  /* 0x00007300ff0677ac */ /* 0x000ea20008000800 */
[----:B------:R4:W-:Y:S01]  /*96c0*/  @P3 STG.E.U8 desc[UR24][R6.64], R113 ;  /* 0x0000007106003986 */ /* 0x0009e2000c101118 */
[----:B------:R-:W-:Y:S01]  /*96d0*/  IMAD.X R5, R14, 0x1, R134, P6 ;  /* 0x000000010e057824 */ /* 0x000fe200030e0686 */
[----:B------:R-:W-:Y:S01]  /*96e0*/  PRMT R13, R113, 0x9910, RZ ;  /* 0x00009910710d7816 */ /* 0x000fe200000000ff */
[----:B-1----:R-:W-:Y:S01]  /*96f0*/  VIADD R8, R0, 0x31 ;  /* 0x0000003100087836 */ /* 0x002fe20000000000 */
[----:B------:R-:W-:-:S02]  /*9700*/  F2FP.SATFINITE.E4M3.F32.PACK_AB_MERGE_C R117, R117, R116, RZ ;  /* 0x000000747575723e */ /* 0x000fc400048070ff */
[----:B------:R1:W-:Y:S01]  /*9710*/  @P5 STG.E.U8 desc[UR24][R4.64], R11 ;  /* 0x0000000b04005986 */ /* 0x0003e2000c101118 */
[----:B------:R-:W-:Y:S02]  /*9720*/  SHF.R.S32.HI R13, RZ, 0x8, R13 ;  /* 0x00000008ff0d7819 */ /* 0x000fe4000001140d */
[----:B0-----:R-:W-:Y:S01]  /*9730*/  ISETP.GE.AND P3, PT, R8, UR4, PT ;  /* 0x0000000408007c0c */ /* 0x001fe2000bf66270 */
[----:B------:R-:W0:Y:S01]  /*9740*/  LDCU UR4, c[0x0][0x39c] ;  /* 0x00007380ff0477ac */ /* 0x000e220008000800 */
[C---:B------:R-:W-:Y:S01]  /*9750*/  IADD3 R8, P6, PT, R10.reuse, R135, RZ ;  /* 0x000000870a087210 */ /* 0x040fe20007fde0ff */
[----:B------:R-:W-:Y:S01]  /*9760*/  VIADD R10, R10, UR32 ;  /* 0x000000200a0a7c36 */ /* 0x000fe20008000000 */
[----:B---3--:R-:W-:Y:S02]  /*9770*/  ISETP.LT.AND P5, PT, R2, UR12, !P4 ;  /* 0x0000000c02007c0c */ /* 0x008fe4000e7a1270 */
[----:B-----5:R-:W-:Y:S01]  /*9780*/  ISETP.LT.AND P4, PT, R3, UR8, !P4 ;  /* 0x0000000803007c0c */ /* 0x020fe2000e781270 */
[----:B------:R-:W-:Y:S01]  /*9790*/  IMAD.X R9, R14, 0x1, R133, P6 ;  /* 0x000000010e097824 */ /* 0x000fe200030e0685 */
[----:B----4-:R-:W-:Y:S01]  /*97a0*/  SHF.R.S32.HI R7, RZ, 0x1f, R10 ;  /* 0x0000001fff077819 */ /* 0x010fe2000001140a */
[----:B------:R-:W3:Y:S01]  /*97b0*/  LDCU UR8, c[0x0][0x398] ;  /* 0x00007300ff0877ac */ /* 0x000ee20008000800 */
[----:B-1----:R-:W-:-:S02]  /*97c0*/  IADD3 R4, P6, PT, R10, R132, RZ ;  /* 0x000000840a047210 */ /* 0x002fc40007fde0ff */
[----:B------:R1:W-:Y:S01]  /*97d0*/  @P2 STG.E.U8 desc[UR24][R8.64], R13 ;  /* 0x0000000d08002986 */ /* 0x0003e2000c101118 */
[C---:B------:R-:W-:Y:S01]  /*97e0*/  IADD3 R6, P2, PT, R10.reuse, R135, RZ ;  /* 0x000000870a067210 */ /* 0x040fe20007f5e0ff */
[----:B------:R-:W-:Y:S01]  /*97f0*/  VIADD R10, R10, UR32 ;  /* 0x000000200a0a7c36 */ /* 0x000fe20008000000 */
[----:B------:R-:W-:Y:S01]  /*9800*/  PRMT R11, R51, 0x9910, RZ ;  /* 0x00009910330b7816 */ /* 0x000fe200000000ff */
[----:B------:R-:W-:Y:S01]  /*9810*/  IMAD.X R5, R7, 0x1, R134, P6 ;  /* 0x0000000107057824 */ /* 0x000fe200030e0686 */
[----:B------:R-:W-:Y:S01]  /*9820*/  F2FP.SATFINITE.E4M3.F32.PACK_AB_MERGE_C R55, R55, R54, RZ ;  /* 0x000000363737723e */ /* 0x000fe200048070ff */
[----:B------:R-:W-:Y:S01]  /*9830*/  IMAD.X R7, R7, 0x1, R133, P2 ;  /* 0x0000000107077824 */ /* 0x000fe200010e0685 */
[----:B0-----:R-:W-:Y:S01]  /*9840*/  ISETP.GE.AND P6, PT, R12, UR4, PT ;  /* 0x000000040c007c0c */ /* 0x001fe2000bfc6270 */
[----:B------:R-:W0:Y:S01]  /*9850*/  LDCU UR4, c[0x0][0x39c] ;  /* 0x00007380ff0477ac */ /* 0x000e220008000800 */
[----:B------:R-:W-:Y:S01]  /*9860*/  @P5 STG.E.U8 desc[UR24][R4.64], R51 ;  /* 0x0000003304005986 */ /* 0x000fe2000c101118 */
[----:B------:R-:W-:Y:S01]  /*9870*/  SHF.R.S32.HI R12, RZ, 0x1f, R10 ;  /* 0x0000001fff0c7819 */ /* 0x000fe2000001140a */
[----:B-1----:R-:W-:-:S02]  /*9880*/  VIADD R9, R0, 0x33 ;  /* 0x0000003300097836 */ /* 0x002fc40000000000 */
[----:B------:R1:W-:Y:S01]  /*9890*/  @P4 STG.E.U8 desc[UR24][R6.64], R115 ;  /* 0x0000007306004986 */ /* 0x0003e2000c101118 */
[----:B--2---:R-:W-:Y:S01]  /*98a0*/  ISETP.LT.AND P4, PT, R2, UR6, !P1 ;  /* 0x0000000602007c0c */ /* 0x004fe2000cf81270 */
[----:B------:R-:W2:Y:S01]  /*98b0*/  LDCU UR6, c[0x0][0x39c] ;  /* 0x00007380ff0677ac */ /* 0x000ea20008000800 */
[----:B------:R-:W-:Y:S02]  /*98c0*/  IADD3 R8, P5, PT, R10, R132, RZ ;  /* 0x000000840a087210 */ /* 0x000fe40007fbe0ff */
[----:B---3--:R-:W-:Y:S01]  /*98d0*/  ISETP.LT.AND P1, PT, R3, UR8, !P1 ;  /* 0x0000000803007c0c */ /* 0x008fe2000cf21270 */
[----:B------:R-:W3:Y:S01]  /*98e0*/  LDCU UR8, c[0x0][0x398] ;  /* 0x00007300ff0877ac */ /* 0x000ee20008000800 */
[----:B------:R-:W-:Y:S02]  /*98f0*/  SHF.R.S32.HI R11, RZ, 0x8, R11 ;  /* 0x00000008ff0b7819 */ /* 0x000fe4000001140b */
[----:B------:R-:W-:Y:S02]  /*9900*/  PRMT R13, R115, 0x9910, RZ ;  /* 0x00009910730d7816 */ /* 0x000fe400000000ff */
[----:B------:R-:W-:Y:S01]  /*9910*/  F2FP.SATFINITE.E4M3.F32.PACK_AB_MERGE_C R119, R119, R118, RZ ;  /* 0x000000767777723e */ /* 0x000fe200048070ff */
[----:B-1----:R-:W-:Y:S01]  /*9920*/  VIADD R7, R0, 0x34 ;  /* 0x0000003400077836 */ /* 0x002fe20000000000 */
[----:B0-----:R-:W-:Y:S01]  /*9930*/  ISETP.GE.AND P2, PT, R9, UR4, PT ;  /* 0x0000000409007c0c */ /* 0x001fe2000bf46270 */
[----:B------:R-:W0:Y:S01]  /*9940*/  LDCU UR4, c[0x0][0x398] ;  /* 0x00007300ff0477ac */ /* 0x000e220008000800 */
[----:B------:R-:W-:Y:S01]  /*9950*/  IMAD.X R9, R12, 0x1, R134, P5 ;  /* 0x000000010c097824 */ /* 0x000fe200028e0686 */
[C---:B------:R-:W-:Y:S01]  /*9960*/  IADD3 R4, P5, PT, R10.reuse, R135, RZ ;  /* 0x000000870a047210 */ /* 0x040fe20007fbe0ff */
[----:B------:R-:W-:Y:S01]  /*9970*/  VIADD R10, R10, UR32 ;  /* 0x000000200a0a7c36 */ /* 0x000fe20008000000 */
[----:B------:R-:W-:-:S02]  /*9980*/  SHF.R.S32.HI R13, RZ, 0x8, R13 ;  /* 0x00000008ff0d7819 */ /* 0x000fc4000001140d */
[----:B------:R1:W-:Y:S01]  /*9990*/  @P4 STG.E.U8 desc[UR24][R8.64], R11 ;  /* 0x0000000b08004986 */ /* 0x0003e2000c101118 */
[----:B------:R-:W-:Y:S01]  /*99a0*/  ISETP.LT.AND P4, PT, R2, UR11, !P0 ;  /* 0x0000000b02007c0c */ /* 0x000fe2000c781270 */
[----:B------:R-:W-:Y:S01]  /*99b0*/  IMAD.X R5, R12, 0x1, R133, P5 ;  /* 0x000000010c057824 */ /* 0x000fe200028e0685 */
[----:B------:R-:W-:Y:S02]  /*99c0*/  SHF.R.S32.HI R12, RZ, 0x1f, R10 ;  /* 0x0000001fff0c7819 */ /* 0x000fe4000001140a */
[----:B------:R-:W-:Y:S02]  /*99d0*/  IADD3 R6, P5, PT, R10, R132, RZ ;  /* 0x000000840a067210 */ /* 0x000fe40007fbe0ff */
[----:B------:R4:W-:Y:S01]  /*99e0*/  @P1 STG.E.U8 desc[UR24][R4.64], R13 ;  /* 0x0000000d04001986 */ /* 0x0009e2000c101118 */
[----:B--2---:R-:W-:Y:S01]  /*99f0*/  ISETP.GE.AND P1, PT, R7, UR6, PT ;  /* 0x0000000607007c0c */ /* 0x004fe2000bf26270 */
[----:B------:R-:W2:Y:S01]  /*9a00*/  LDCU UR6, c[0x0][0x398] ;  /* 0x00007300ff0677ac */ /* 0x000ea20008000800 */
[----:B------:R-:W-:Y:S01]  /*9a10*/  IMAD.X R7, R12, 0x1, R134, P5 ;  /* 0x000000010c077824 */ /* 0x000fe200028e0686 */
[----:B------:R-:W-:-:S02]  /*9a20*/  F2FP.SATFINITE.E4M3.F32.PACK_AB_MERGE_C R57, R57, R56, RZ ;  /* 0x000000383939723e */ /* 0x000fc400048070ff */
[----:B0-----:R-:W-:Y:S01]  /*9a30*/  ISETP.LT.AND P0, PT, R3, UR4, !P0 ;  /* 0x0000000403007c0c */ /* 0x001fe2000c701270 */
[----:B------:R-:W0:Y:S01]  /*9a40*/  LDCU UR4, c[0x0][0x398] ;  /* 0x00007300ff0477ac */ /* 0x000e220008000800 */
[C---:B-1----:R-:W-:Y:S01]  /*9a50*/  IADD3 R8, P5, PT, R10.reuse, R135, RZ ;  /* 0x000000870a087210 */ /* 0x042fe20007fbe0ff */
[----:B------:R-:W-:Y:S01]  /*9a60*/  VIADD R10, R10, UR32 ;  /* 0x000000200a0a7c36 */ /* 0x000fe20008000000 */
[----:B------:R1:W-:Y:S01]  /*9a70*/  @P4 STG.E.U8 desc[UR24][R6.64], R53 ;  /* 0x0000003506004986 */ /* 0x0003e2000c101118 */
[----:B---3--:R-:W-:Y:S01]  /*9a80*/  ISETP.LT.AND P4, PT, R2, UR8, !P3 ;  /* 0x0000000802007c0c */ /* 0x008fe2000df81270 */
[----:B----4-:R-:W-:Y:S01]  /*9a90*/  VIADD R5, R0, 0x35 ;  /* 0x0000003500057836 */ /* 0x010fe20000000000 */
[----:B------:R-:W-:Y:S01]  /*9aa0*/  PRMT R11, R53, 0x9910, RZ ;  /* 0x00009910350b7816 */ /* 0x000fe200000000ff */
[----:B------:R-:W-:Y:S01]  /*9ab0*/  IMAD.X R9, R12, 0x1, R133, P5 ;  /* 0x000000010c097824 */ /* 0x000fe200028e0685 */
[----:B------:R-:W-:Y:S01]  /*9ac0*/  SHF.R.S32.HI R12, RZ, 0x1f, R10 ;  /* 0x0000001fff0c7819 */ /* 0x000fe2000001140a */
[----:B------:R-:W3:Y:S01]  /*9ad0*/  LDCU UR8, c[0x0][0x398] ;  /* 0x00007300ff0877ac */ /* 0x000ee20008000800 */
[----:B------:R-:W-:-:S02]  /*9ae0*/  IADD3 R4, P5, PT, R10, R132, RZ ;  /* 0x000000840a047210 */ /* 0x000fc40007fbe0ff */
[----:B------:R4:W-:Y:S01]  /*9af0*/  @P0 STG.E.U8 desc[UR24][R8.64], R117 ;  /* 0x0000007508000986 */ /* 0x0009e2000c101118 */
[----:B------:R-:W-:Y:S01]  /*9b00*/  ISETP.GE.AND P0, PT, R5, UR7, PT ;  /* 0x0000000705007c0c */ /* 0x000fe2000bf06270 */
[----:B------:R-:W5:Y:S01]  /*9b10*/  LDCU UR7, c[0x0][0x398] ;  /* 0x00007300ff0777ac */ /* 0x000f620008000800 */
[----:B------:R-:W-:Y:S01]  /*9b20*/  IMAD.X R5, R12, 0x1, R134, P5 ;  /* 0x000000010c057824 */ /* 0x000fe200028e0686 */
[----:B------:R-:W-:Y:S02]  /*9b30*/  SHF.R.S32.HI R11, RZ, 0x8, R11 ;  /* 0x00000008ff0b7819 */ /* 0x000fe4000001140b */
[----:B--2---:R-:W-:Y:S01]  /*9b40*/  ISETP.LT.AND P3, PT, R3, UR6, !P3 ;  /* 0x0000000603007c0c */ /* 0x004fe2000df61270 */
[----:B------:R-:W2:Y:S01]  /*9b50*/  LDCU UR6, c[0x0][0x398] ;  /* 0x00007300ff0677ac */ /* 0x000ea20008000800 */
[----:B------:R-:W-:Y:S01]  /*9b60*/  PRMT R13, R117, 0x9910, RZ ;  /* 0x00009910750d7816 */ /* 0x000fe200000000ff */
[----:B------:R2:W-:Y:S01]  /*9b70*/  @P4 STG.E.U8 desc[UR24][R4.64], R11 ;  /* 0x0000000b04004986 */ /* 0x0005e2000c101118 */
[C---:B-1----:R-:W-:Y:S01]  /*9b80*/  IADD3 R6, P4, PT, R10.reuse, R135, RZ ;  /* 0x000000870a067210 */ /* 0x042fe20007f9e0ff */
[----:B------:R-:W-:Y:S01]  /*9b90*/  VIADD R10, R10, UR32 ;  /* 0x000000200a0a7c36 */ /* 0x000fe20008000000 */
[----:B------:R-:W-:Y:S01]  /*9ba0*/  SHF.R.S32.HI R13, RZ, 0x8, R13 ;  /* 0x00000008ff0d7819 */ /* 0x000fe2000001140d */
[----:B----4-:R-:W-:Y:S01]  /*9bb0*/  VIADD R9, R0, 0x36 ;  /* 0x0000003600097836 */ /* 0x010fe20000000000 */
[----:B0-----:R-:W-:Y:S01]  /*9bc0*/  ISETP.LT.AND P5, PT, R2, UR4, !P6 ;  /* 0x0000000402007c0c */ /* 0x001fe2000f7a1270 */
[----:B------:R-:W-:Y:S01]  /*9bd0*/  IMAD.X R7, R12, 0x1, R133, P4 ;  /* 0x000000010c077824 */ /* 0x000fe200020e0685 */
[----:B------:R-:W-:Y:S01]  /*9be0*/  SHF.R.S32.HI R12, RZ, 0x1f, R10 ;  /* 0x0000001fff0c7819 */ /* 0x000fe2000001140a */
[----:B------:R-:W0:Y:S01]  /*9bf0*/  LDCU UR4, c[0x0][0x398] ;  /* 0x00007300ff0477ac */ /* 0x000e220008000800 */
[----:B------:R-:W-:-:S02]  /*9c00*/  IADD3 R8, P4, PT, R10, R132, RZ ;  /* 0x000000840a087210 */ /* 0x000fc40007f9e0ff */
[----:B------:R1:W-:Y:S01]  /*9c10*/  @P3 STG.E.U8 desc[UR24][R6.64], R13 ;  /* 0x0000000d06003986 */ /* 0x0003e2000c101118 */
[----:B------:R-:W-:Y:S02]  /*9c20*/  ISETP.GE.AND P3, PT, R9, UR15, PT ;  /* 0x0000000f09007c0c */ /* 0x000fe4000bf66270 */
[----:B------:R-:W-:Y:S01]  /*9c30*/  IMAD.X R9, R12, 0x1, R134, P4 ;  /* 0x000000010c097824 */ /* 0x000fe200020e0686 */
[----:B-----5:R-:W-:Y:S01]  /*9c40*/  ISETP.LT.AND P4, PT, R3, UR7, !P6 ;  /* 0x0000000703007c0c */ /* 0x020fe2000f781270 */
[----:B------:R-:W4:Y:S01]  /*9c50*/  LDCU UR7, c[0x0][0x398] ;  /* 0x00007300ff0777ac */ /* 0x000f220008000800 */
[C---:B--2---:R-:W-:Y:S01]  /*9c60*/  IADD3 R4, P6, PT, R10.reuse, R135, RZ ;  /* 0x000000870a047210 */ /* 0x044fe20007fde0ff */
[----:B------:R-:W-:Y:S01]  /*9c70*/  VIADD R10, R10, UR32 ;  /* 0x000000200a0a7c36 */ /* 0x000fe20008000000 */
[----:B------:R2:W-:Y:S01]  /*9c80*/  @P5 STG.E.U8 desc[UR24][R8.64], R55 ;  /* 0x0000003708005986 */ /* 0x0005e2000c101118 */
[----:B------:R-:W-:Y:S01]  /*9c90*/  ISETP.LT.AND P5, PT, R2, UR6, !P2 ;  /* 0x0000000602007c0c */ /* 0x000fe2000d7a1270 */
[----:B------:R-:W5:Y:S01]  /*9ca0*/  LDCU UR6, c[0x0][0x398] ;  /* 0x00007300ff0677ac */ /* 0x000f620008000800 */
[----:B------:R-:W-:Y:S01]  /*9cb0*/  IMAD.X R5, R12, 0x1, R133, P6 ;  /* 0x000000010c057824 */ /* 0x000fe200030e0685 */
[----:B------:R-:W-:Y:S01]  /*9cc0*/  SHF.R.S32.HI R12, RZ, 0x1f, R10 ;  /* 0x0000001fff0c7819 */ /* 0x000fe2000001140a */
[----:B-1----:R-:W-:Y:S01]  /*9cd0*/  VIADD R7, R0, 0x37 ;  /* 0x0000003700077836 */ /* 0x002fe20000000000 */
[----:B------:R-:W-:-:S02]  /*9ce0*/  IADD3 R6, P6, PT, R10, R132, RZ ;  /* 0x000000840a067210 */ /* 0x000fc40007fde0ff */
[----:B------:R-:W-:Y:S01]  /*9cf0*/  PRMT R11, R55, 0x9910, RZ ;  /* 0x00009910370b7816 */ /* 0x000fe200000000ff */
[----:B------:R1:W-:Y:S01]  /*9d00*/  @P4 STG.E.U8 desc[UR24][R4.64], R119 ;  /* 0x0000007704004986 */ /* 0x0003e2000c101118 */
[----:B------:R-:W-:Y:S01]  /*9d10*/  ISETP.GE.AND P4, PT, R7, UR31, PT ;  /* 0x0000001f07007c0c */ /* 0x000fe2000bf86270 */
[----:B------:R-:W-:Y:S01]  /*9d20*/  IMAD.X R7, R12, 0x1, R134, P6 ;  /* 0x000000010c077824 */ /* 0x000fe200030e0686 */
[----:B0-----:R-:W-:Y:S01]  /*9d30*/  ISETP.LT.AND P2, PT, R3, UR4, !P2 ;  /* 0x0000000403007c0c */ /* 0x001fe2000d741270 */
[----:B------:R-:W0:Y:S01]  /*9d40*/  LDCU UR4, c[0x0][0x398] ;  /* 0x00007300ff0477ac */ /* 0x000e220008000800 */
[----:B------:R-:W-:Y:S02]  /*9d50*/  SHF.R.S32.HI R11, RZ, 0x8, R11 ;  /* 0x00000008ff0b7819 */ /* 0x000fe4000001140b */
[C---:B--2---:R-:W-:Y:S01]  /*9d60*/  IADD3 R8, P6, PT, R10.reuse, R135, RZ ;  /* 0x000000870a087210 */ /* 0x044fe20007fde0ff */
[----:B------:R-:W-:Y:S01]  /*9d70*/  VIADD R10, R10, UR32 ;  /* 0x000000200a0a7c36 */ /* 0x000fe20008000000 */
[----:B------:R-:W-:Y:S01]  /*9d80*/  PRMT R13, R119, 0x9910, RZ ;  /* 0x00009910770d7816 */ /* 0x000fe200000000ff */
[----:B------:R2:W-:Y:S01]  /*9d90*/  @P5 STG.E.U8 desc[UR24][R6.64], R11 ;  /* 0x0000000b06005986 */ /* 0x0005e2000c101118 */
[----:B----4-:R-:W-:Y:S01]  /*9da0*/  ISETP.LT.AND P5, PT, R2, UR7, !P1 ;  /* 0x0000000702007c0c */ /* 0x010fe2000cfa1270 */
[----:B------:R-:W-:Y:S01]  /*9db0*/  IMAD.X R9, R12, 0x1, R133, P6 ;  /* 0x000000010c097824 */ /* 0x000fe200030e0685 */
[----:B------:R-:W-:Y:S01]  /*9dc0*/  SHF.R.S32.HI R13, RZ, 0x8, R13 ;  /* 0x00000008ff0d7819 */ /* 0x000fe2000001140d */
[----:B-1----:R-:W-:Y:S01]  /*9dd0*/  VIADD R5, R0, 0x38 ;  /* 0x0000003800057836 */ /* 0x002fe20000000000 */
[----:B------:R-:W-:Y:S01]  /*9de0*/  SHF.R.S32.HI R12, RZ, 0x1f, R10 ;  /* 0x0000001fff0c7819 */ /* 0x000fe2000001140a */
[----:B------:R-:W1:Y:S01]  /*9df0*/  LDCU UR7, c[0x0][0x398] ;  /* 0x00007300ff0777ac */ /* 0x000e620008000800 */
[----:B------:R-:W-:Y:S01]  /*9e00*/  IADD3 R4, P6, PT, R10, R132, RZ ;  /* 0x000000840a047210 */ /* 0x000fe20007fde0ff */
[----:B------:R4:W-:Y:S01]  /*9e10*/  @P2 STG.E.U8 desc[UR24][R8.64], R13 ;  /* 0x0000000d08002986 */ /* 0x0009e2000c101118 */
[----:B------:R-:W-:-:S02]  /*9e20*/  ISETP.GE.AND P2, PT, R5, UR29, PT ;  /* 0x0000001d05007c0c */ /* 0x000fc4000bf46270 */
[----:B-----5:R-:W-:Y:S01]  /*9e30*/  ISETP.LT.AND P1, PT, R3, UR6, !P1 ;  /* 0x0000000603007c0c */ /* 0x020fe2000cf21270 */
[----:B------:R-:W-:Y:S01]  /*9e40*/  IMAD.X R5, R12, 0x1, R134, P6 ;  /* 0x000000010c057824 */ /* 0x000fe200030e0686 */
[----:B------:R-:W5:Y:S01]  /*9e50*/  LDCU UR6, c[0x0][0x398] ;  /* 0x00007300ff0677ac */ /* 0x000f620008000800 */
[C---:B--2---:R-:W-:Y:S01]  /*9e60*/  IADD3 R6, P6, PT, R10.reuse, R135, RZ ;  /* 0x000000870a067210 */ /* 0x044fe20007fde0ff */
[----:B------:R-:W-:Y:S01]  /*9e70*/  VIADD R10, R10, UR32 ;  /* 0x000000200a0a7c36 */ /* 0x000fe20008000000 */
[----:B------:R-:W-:Y:S01]  /*9e80*/  F2FP.SATFINITE.E4M3.F32.PACK_AB_MERGE_C R121, R121, R120, RZ ;  /* 0x000000787979723e */ /* 0x000fe200048070ff */
[----:B------:R2:W-:Y:S01]  /*9e90*/  @P5 STG.E.U8 desc[UR24][R4.64], R57 ;  /* 0x0000003904005986 */ /* 0x0005e2000c101118 */
[----:B0-----:R-:W-:Y:S01]  /*9ea0*/  ISETP.LT.AND P5, PT, R2, UR4, !P0 ;  /* 0x0000000402007c0c */ /* 0x001fe2000c7a1270 */
[----:B------:R-:W-:Y:S01]  /*9eb0*/  IMAD.X R7, R12, 0x1, R133, P6 ;  /* 0x000000010c077824 */ /* 0x000fe200030e0685 */
[----:B------:R-:W-:Y:S01]  /*9ec0*/  SHF.R.S32.HI R12, RZ, 0x1f, R10 ;  /* 0x0000001fff0c7819 */ /* 0x000fe2000001140a */
[----:B----4-:R-:W-:Y:S01]  /*9ed0*/  VIADD R9, R0, 0x39 ;  /* 0x0000003900097836 */ /* 0x010fe20000000000 */
[----:B------:R-:W-:Y:S01]  /*9ee0*/  IADD3 R8, P6, PT, R10, R132, RZ ;  /* 0x000000840a087210 */ /* 0x000fe20007fde0ff */
[----:B------:R-:W0:Y:S01]  /*9ef0*/  LDCU UR4, c[0x0][0x398] ;  /* 0x00007300ff0477ac */ /* 0x000e220008000800 */
[----:B------:R-:W-:Y:S01]  /*9f00*/  PRMT R11, R57, 0x9910, RZ ;  /* 0x00009910390b7816 */ /* 0x000fe200000000ff */
[----:B------:R4:W-:Y:S01]  /*9f10*/  @P1 STG.E.U8 desc[UR24][R6.64], R121 ;  /* 0x0000007906001986 */ /* 0x0009e2000c101118 */
[----:B------:R-:W-:Y:S01]  /*9f20*/  ISETP.GE.AND P1, PT, R9, UR27, PT ;  /* 0x0000001b09007c0c */ /* 0x000fe2000bf26270 */
[----:B------:R-:W-:Y:S01]  /*9f30*/  IMAD.X R9, R12, 0x1, R134, P6 ;  /* 0x000000010c097824 */ /* 0x000fe200030e0686 */
[----:B-1----:R-:W-:Y:S01]  /*9f40*/  ISETP.LT.AND P0, PT, R3, UR7, !P0 ;  /* 0x0000000703007c0c */ /* 0x002fe2000c701270 */
[----:B------:R-:W1:Y:S01]  /*9f50*/  LDCU UR7, c[0x0][0x398] ;  /* 0x00007300ff0777ac */ /* 0x000e620008000800 */
[----:B------:R-:W-:-:S02]  /*9f60*/  SHF.R.S32.HI R11, RZ, 0x8, R11 ;  /* 0x00000008ff0b7819 */ /* 0x000fc4000001140b */
[C---:B--2---:R-:W-:Y:S01]  /*9f70*/  IADD3 R4, P6, PT, R10.reuse, R135, RZ ;  /* 0x000000870a047210 */ /* 0x044fe20007fde0ff */
[----:B------:R-:W-:Y:S01]  /*9f80*/  VIADD R10, R10, UR32 ;  /* 0x000000200a0a7c36 */ /* 0x000fe20008000000 */
[----:B------:R-:W-:Y:S01]  /*9f90*/  PRMT R13, R121, 0x9910, RZ ;  /* 0x00009910790d7816 */ /* 0x000fe200000000ff */
[----:B------:R2:W-:Y:S01]  /*9fa0*/  @P5 STG.E.U8 desc[UR24][R8.64], R11 ;  /* 0x0000000b08005986 */ /* 0x0005e2000c101118 */
[----:B-----5:R-:W-:Y:S01]  /*9fb0*/  ISETP.LT.AND P5, PT, R2, UR6, !P3 ;  /* 0x0000000602007c0c */ /* 0x020fe2000dfa1270 */
[----:B------:R-:W-:Y:S01]  /*9fc0*/  IMAD.X R5, R12, 0x1, R133, P6 ;  /* 0x000000010c057824 */ /* 0x000fe200030e0685 */
[----:B------:R-:W-:Y:S01]  /*9fd0*/  SHF.R.S32.HI R13, RZ, 0x8, R13 ;  /* 0x00000008ff0d7819 */ /* 0x000fe2000001140d */
[----:B----4-:R-:W-:Y:S01]  /*9fe0*/  VIADD R7, R0, 0x3a ;  /* 0x0000003a00077836 */ /* 0x010fe20000000000 */
[----:B------:R-:W-:Y:S01]  /*9ff0*/  SHF.R.S32.HI R12, RZ, 0x1f, R10 ;  /* 0x0000001fff0c7819 */ /* 0x000fe2000001140a */
[----:B------:R-:W4:Y:S01]  /*a000*/  LDCU UR6, c[0x0][0x398] ;  /* 0x00007300ff0677ac */ /* 0x000f220008000800 */
[----:B------:R-:W-:Y:S01]  /*a010*/  IADD3 R6, P6, PT, R10, R132, RZ ;  /* 0x000000840a067210 */ /* 0x000fe20007fde0ff */
[----:B------:R5:W-:Y:S01]  /*a020*/  @P0 STG.E.U8 desc[UR24][R4.64], R13 ;  /* 0x0000000d04000986 */ /* 0x000be2000c101118 */
[----:B------:R-:W-:-:S02]  /*a030*/  ISETP.GE.AND P0, PT, R7, UR23, PT ;  /* 0x0000001707007c0c */ /* 0x000fc4000bf06270 */
[----:B0-----:R-:W-:Y:S01]  /*a040*/  ISETP.LT.AND P3, PT, R3, UR4, !P3 ;  /* 0x0000000403007c0c */ /* 0x001fe2000df61270 */
[----:B------:R-:W-:Y:S01]  /*a050*/  IMAD.X R7, R12, 0x1, R134, P6 ;  /* 0x000000010c077824 */ /* 0x000fe200030e0686 */
[----:B------:R-:W-:Y:S01]  /*a060*/  F2FP.SATFINITE.E4M3.F32.PACK_AB_MERGE_C R59, R59, R58, RZ ;  /* 0x0000003a3b3b723e */ /* 0x000fe200048070ff */
[----:B------:R-:W0:Y:S01]  /*a070*/  LDCU UR4, c[0x0][0x398] ;  /* 0x00007300ff0477ac */ /* 0x000e220008000800 */
[C---:B--2---:R-:W-:Y:S01]  /*a080*/  IADD3 R8, P6, PT, R10.reuse, R135, RZ ;  /* 0x000000870a087210 */ /* 0x044fe20007fde0ff */
[----:B------:R-:W-:Y:S01]  /*a090*/  VIADD R10, R10, UR32 ;  /* 0x000000200a0a7c36 */ /* 0x000fe20008000000 */
[----:B------:R-:W-:Y:S01]  /*a0a0*/  F2FP.SATFINITE.E4M3.F32.PACK_AB_MERGE_C R123, R123, R122, RZ ;  /* 0x0000007a7b7b723e */ /* 0x000fe200048070ff */
[----:B------:R2:W-:Y:S01]  /*a0b0*/  @P5 STG.E.U8 desc[UR24][R6.64], R59 ;  /* 0x0000003b06005986 */ /* 0x0005e2000c101118 */
[----:B-1----:R-:W-:Y:S01]  /*a0c0*/  ISETP.LT.AND P5, PT, R2, UR7, !P4 ;  /* 0x0000000702007c0c */ /* 0x002fe2000e7a1270 */
[----:B------:R-:W-:Y:S01]  /*a0d0*/  IMAD.X R9, R12, 0x1, R133, P6 ;  /* 0x000000010c097824 */ /* 0x000fe200030e0685 */
[----:B------:R-:W-:Y:S01]  /*a0e0*/  SHF.R.S32.HI R12, RZ, 0x1f, R10 ;  /* 0x0000001fff0c7819 */ /* 0x000fe2000001140a */
[----:B-----5:R-:W-:Y:S01]  /*a0f0*/  VIADD R5, R0, 0x3b ;  /* 0x0000003b00057836 */ /* 0x020fe20000000000 */
[----:B------:R-:W-:Y:S01]  /*a100*/  IADD3 R4, P6, PT, R10, R132, RZ ;  /* 0x000000840a047210 */ /* 0x000fe20007fde0ff */
[----:B------:R-:W1:Y:S01]  /*a110*/  LDCU UR7, c[0x0][0x398] ;  /* 0x00007300ff0777ac */ /* 0x000e620008000800 */
[----:B------:R-:W-:Y:S01]  /*a120*/  PRMT R11, R59, 0x9910, RZ ;  /* 0x000099103b0b7816 */ /* 0x000fe200000000ff */
[----:B------:R5:W-:Y:S01]  /*a130*/  @P3 STG.E.U8 desc[UR24][R8.64], R123 ;  /* 0x0000007b08003986 */ /* 0x000be2000c101118 */
[----:B------:R-:W-:Y:S01]  /*a140*/  ISETP.GE.AND P3, PT, R5, UR21, PT ;  /* 0x0000001505007c0c */ /* 0x000fe2000bf66270 */
[----:B------:R-:W-:Y:S01]  /*a150*/  IMAD.X R5, R12, 0x1, R134, P6 ;  /* 0x000000010c057824 */ /* 0x000fe200030e0686 */
[----:B------:R-:W-:-:S02]  /*a160*/  SHF.R.S32.HI R11, RZ, 0x8, R11 ;  /* 0x00000008ff0b7819 */ /* 0x000fc4000001140b */
[----:B----4-:R-:W-:Y:S01]  /*a170*/  ISETP.LT.AND P4, PT, R3, UR6, !P4 ;  /* 0x0000000603007c0c */ /* 0x010fe2000e781270 */
[----:B------:R-:W4:Y:S01]  /*a180*/  LDCU UR6, c[0x0][0x398] ;  /* 0x00007300ff0677ac */ /* 0x000f220008000800 */
[C---:B--2---:R-:W-:Y:S01]  /*a190*/  IADD3 R6, P6, PT, R10.reuse, R135, RZ ;  /* 0x000000870a067210 */ /* 0x044fe20007fde0ff */
[----:B------:R-:W-:Y:S01]  /*a1a0*/  VIADD R10, R10, UR32 ;  /* 0x000000200a0a7c36 */ /* 0x000fe20008000000 */
[----:B------:R2:W-:Y:S01]  /*a1b0*/  @P5 STG.E.U8 desc[UR24][R4.64], R11 ;  /* 0x0000000b04005986 */ /* 0x0005e2000c101118 */
[----:B0-----:R-:W-:Y:S01]  /*a1c0*/  ISETP.LT.AND P5, PT, R2, UR4, !P2 ;  /* 0x0000000402007c0c */ /* 0x001fe2000d7a1270 */
[----:B------:R-:W0:Y:S01]  /*a1d0*/  LDCU UR4, c[0x0][0x398] ;  /* 0x00007300ff0477ac */ /* 0x000e220008000800 */
[----:B------:R-:W-:Y:S01]  /*a1e0*/  IMAD.X R7, R12, 0x1, R133, P6 ;  /* 0x000000010c077824 */ /* 0x000fe200030e0685 */
[----:B------:R-:W-:Y:S02]  /*a1f0*/  PRMT R13, R123, 0x9910, RZ ;  /* 0x000099107b0d7816 */ /* 0x000fe400000000ff */
[----:B------:R-:W-:-:S02]  /*a200*/  SHF.R.S32.HI R12, RZ, 0x1f, R10 ;  /* 0x0000001fff0c7819 */ /* 0x000fc4000001140a */
[----:B-----5:R-:W-:Y:S02]  /*a210*/  IADD3 R8, P6, PT, R10, R132, RZ ;  /* 0x000000840a087210 */ /* 0x020fe40007fde0ff */
[----:B------:R-:W-:Y:S02]  /*a220*/  SHF.R.S32.HI R13, RZ, 0x8, R13 ;  /* 0x00000008ff0d7819 */ /* 0x000fe4000001140d */
[----:B------:R-:W-:Y:S01]  /*a230*/  F2FP.SATFINITE.E4M3.F32.PACK_AB_MERGE_C R61, R61, R60, RZ ;  /* 0x0000003c3d3d723e */ /* 0x000fe200048070ff */
[----:B------:R-:W-:Y:S01]  /*a240*/  IMAD.X R9, R12, 0x1, R134, P6 ;  /* 0x000000010c097824 */ /* 0x000fe200030e0686 */
[----:B-1----:R-:W-:Y:S01]  /*a250*/  ISETP.LT.AND P2, PT, R3, UR7, !P2 ;  /* 0x0000000703007c0c */ /* 0x002fe2000d741270 */
[----:B--2---:R-:W-:Y:S01]  /*a260*/  VIADD R4, R0, 0x3c ;  /* 0x0000003c00047836 */ /* 0x004fe20000000000 */
[----:B------:R1:W-:Y:S01]  /*a270*/  @P4 STG.E.U8 desc[UR24][R6.64], R13 ;  /* 0x0000000d06004986 */ /* 0x0003e2000c101118 */
[----:B------:R-:W-:Y:S01]  /*a280*/  VIADD R11, R10, UR32 ;  /* 0x000000200a0b7c36 */ /* 0x000fe20008000000 */
[----:B------:R-:W-:Y:S01]  /*a290*/  PRMT R14, R61, 0x9910, RZ ;  /* 0x000099103d0e7816 */ /* 0x000fe200000000ff */
[----:B------:R-:W2:Y:S01]  /*a2a0*/  LDCU UR7, c[0x0][0x398] ;  /* 0x00007300ff0777ac */ /* 0x000ea20008000800 */
[----:B------:R5:W-:Y:S01]  /*a2b0*/  @P5 STG.E.U8 desc[UR24][R8.64], R61 ;  /* 0x0000003d08005986 */ /* 0x000be2000c101118 */
[----:B------:R-:W-:-:S02]  /*a2c0*/  ISETP.GE.AND P4, PT, R4, UR17, PT ;  /* 0x0000001104007c0c */ /* 0x000fc4000bf86270 */
[----:B----4-:R-:W-:Y:S01]  /*a2d0*/  ISETP.LT.AND P5, PT, R2, UR6, !P1 ;  /* 0x0000000602007c0c */ /* 0x010fe2000cfa1270 */
[----:B------:R-:W4:Y:S01]  /*a2e0*/  LDCU UR6, c[0x0][0x398] ;  /* 0x00007300ff0677ac */ /* 0x000f220008000800 */
[-C--:B------:R-:W-:Y:S02]  /*a2f0*/  IADD3 R4, P6, PT, R10, R135.reuse, RZ ;  /* 0x000000870a047210 */ /* 0x080fe40007fde0ff */
[----:B------:R-:W-:Y:S01]  /*a300*/  SHF.R.S32.HI R10, RZ, 0x1f, R11 ;  /* 0x0000001fff0a7819 */ /* 0x000fe2000001140b */
[----:B-1----:R-:W-:Y:S01]  /*a310*/  IMAD.MOV.U32 R13, RZ, RZ, R14 ;  /* 0x000000ffff0d7224 */ /* 0x002fe200078e000e */
[----:B------:R-:W-:Y:S01]  /*a320*/  F2FP.SATFINITE.E4M3.F32.PACK_AB_MERGE_C R125, R125, R124, RZ ;  /* 0x0000007c7d7d723e */ /* 0x000fe200048070ff */
[----:B------:R-:W-:Y:S01]  /*a330*/  IMAD.X R5, R12, 0x1, R133, P6 ;  /* 0x000000010c057824 */ /* 0x000fe200030e0685 */
[----:B------:R-:W-:Y:S01]  /*a340*/  IADD3 R6, P6, PT, R11, R132, RZ ;  /* 0x000000840b067210 */ /* 0x000fe20007fde0ff */
[C---:B-----5:R-:W-:Y:S01]  /*a350*/  VIADD R8, R0.reuse, 0x3d ;  /* 0x0000003d00087836 */ /* 0x060fe20000000000 */
[----:B------:R-:W-:Y:S01]  /*a360*/  SHF.R.S32.HI R13, RZ, 0x8, R13 ;  /* 0x00000008ff0d7819 */ /* 0x000fe2000001140d */
[----:B------:R-:W-:Y:S01]  /*a370*/  VIADD R12, R0, 0x3e ;  /* 0x0000003e000c7836 */ /* 0x000fe20000000000 */
[----:B0-----:R-:W-:Y:S01]  /*a380*/  ISETP.LT.AND P1, PT, R3, UR4, !P1 ;  /* 0x0000000403007c0c */ /* 0x001fe2000cf21270 */
[----:B------:R-:W-:Y:S01]  /*a390*/  IMAD.X R7, R10, 0x1, R134, P6 ;  /* 0x000000010a077824 */ /* 0x000fe200030e0686 */
[----:B------:R0:W-:Y:S01]  /*a3a0*/  @P2 STG.E.U8 desc[UR24][R4.64], R125 ;  /* 0x0000007d04002986 */ /* 0x0001e2000c101118 */
[----:B------:R-:W-:Y:S01]  /*a3b0*/  ISETP.GE.AND P2, PT, R8, UR13, PT ;  /* 0x0000000d08007c0c */ /* 0x000fe2000bf46270 */
[----:B------:R-:W1:Y:S01]  /*a3c0*/  LDCU UR4, c[0x0][0x398] ;  /* 0x00007300ff0477ac */ /* 0x000e620008000800 */
[----:B------:R-:W-:Y:S01]  /*a3d0*/  IADD3 R8, P6, PT, R11, R135, RZ ;  /* 0x000000870b087210 */ /* 0x000fe20007fde0ff */
[----:B------:R5:W-:Y:S01]  /*a3e0*/  @P5 STG.E.U8 desc[UR24][R6.64], R13 ;  /* 0x0000000d06005986 */ /* 0x000be2000c101118 */
[----:B------:R-:W-:Y:S01]  /*a3f0*/  PRMT R15, R125, 0x9910, RZ ;  /* 0x000099107d0f7816 */ /* 0x000fe200000000ff */
[----:B------:R-:W-:Y:S01]  /*a400*/  VIADD R11, R11, UR32 ;  /* 0x000000200b0b7c36 */ /* 0x000fe20008000000 */
[----:B---3--:R-:W-:Y:S01]  /*a410*/  ISETP.LT.AND P5, PT, R2, UR8, !P0 ;  /* 0x0000000802007c0c */ /* 0x008fe2000c7a1270 */
[----:B------:R-:W-:Y:S01]  /*a420*/  IMAD.X R9, R10, 0x1, R133, P6 ;  /* 0x000000010a097824 */ /* 0x000fe200030e0685 */
[----:B----4-:R-:W-:Y:S01]  /*a430*/  ISETP.LT.AND P0, PT, R3, UR6, !P0 ;  /* 0x0000000603007c0c */ /* 0x010fe2000c701270 */
[----:B------:R-:W3:Y:S01]  /*a440*/  LDCU UR6, c[0x0][0x398] ;  /* 0x00007300ff0677ac */ /* 0x000ee20008000800 */
[----:B------:R-:W-:-:S02]  /*a450*/  SHF.R.S32.HI R15, RZ, 0x8, R15 ;  /* 0x00000008ff0f7819 */ /* 0x000fc4000001140f */
[----:B0-----:R-:W-:Y:S01]  /*a460*/  IADD3 R4, P6, PT, R11, R132, RZ ;  /* 0x000000840b047210 */ /* 0x001fe20007fde0ff */
[----:B------:R-:W0:Y:S01]  /*a470*/  LDCU UR8, c[0x0][0x398] ;  /* 0x00007300ff0877ac */ /* 0x000e220008000800 */
[----:B------:R-:W-:Y:S01]  /*a480*/  F2FP.SATFINITE.E4M3.F32.PACK_AB_MERGE_C R63, R63, R62, RZ ;  /* 0x0000003e3f3f723e */ /* 0x000fe200048070ff */
[----:B------:R4:W-:Y:S01]  /*a490*/  @P1 STG.E.U8 desc[UR24][R8.64], R15 ;  /* 0x0000000f08001986 */ /* 0x0009e2000c101118 */
[----:B-----5:R-:W-:Y:S02]  /*a4a0*/  SHF.R.S32.HI R7, RZ, 0x1f, R11 ;  /* 0x0000001fff077819 */ /* 0x020fe4000001140b */
[C---:B------:R-:W-:Y:S01]  /*a4b0*/  IADD3 R6, P1, PT, R11.reuse, R135, RZ ;  /* 0x000000870b067210 */ /* 0x040fe20007f3e0ff */
[----:B------:R-:W-:Y:S01]  /*a4c0*/  VIADD R11, R11, UR32 ;  /* 0x000000200b0b7c36 */ /* 0x000fe20008000000 */
[----:B------:R-:W-:Y:S01]  /*a4d0*/  F2FP.SATFINITE.E4M3.F32.PACK_AB_MERGE_C R127, R127, R126, RZ ;  /* 0x0000007e7f7f723e */ /* 0x000fe200048070ff */
[----:B------:R-:W-:Y:S01]  /*a4e0*/  IMAD.X R5, R7, 0x1, R134, P6 ;  /* 0x0000000107057824 */ /* 0x000fe200030e0686 */
[----:B------:R-:W-:Y:S01]  /*a4f0*/  PRMT R13, R63, 0x9910, RZ ;  /* 0x000099103f0d7816 */ /* 0x000fe200000000ff */
[----:B------:R-:W-:Y:S01]  /*a500*/  IMAD.X R7, R7, 0x1, R133, P1 ;  /* 0x0000000107077824 */ /* 0x000fe200008e0685 */
[----:B-1----:R-:W-:Y:S01]  /*a510*/  ISETP.LT.AND P1, PT, R2, UR4, !P3 ;  /* 0x0000000402007c0c */ /* 0x002fe2000df21270 */
[----:B------:R-:W1:Y:S01]  /*a520*/  LDCU UR4, c[0x0][0x398] ;  /* 0x00007300ff0477ac */ /* 0x000e620008000800 */
[----:B------:R5:W-:Y:S01]  /*a530*/  @P5 STG.E.U8 desc[UR24][R4.64], R63 ;  /* 0x0000003f04005986 */ /* 0x000be2000c101118 */
[----:B----4-:R-:W-:Y:S01]  /*a540*/  VIADD R9, R0, 0x3f ;  /* 0x0000003f00097836 */ /* 0x010fe20000000000 */
[----:B------:R-:W-:-:S02]  /*a550*/  SHF.R.S32.HI R0, RZ, 0x1f, R11 ;  /* 0x0000001fff007819 */ /* 0x000fc4000001140b */
[----:B------:R-:W-:Y:S01]  /*a560*/  IADD3 R8, P5, PT, R11, R132, RZ ;  /* 0x000000840b087210 */ /* 0x000fe20007fbe0ff */
[----:B------:R4:W-:Y:S01]  /*a570*/  @P0 STG.E.U8 desc[UR24][R6.64], R127 ;  /* 0x0000007f06000986 */ /* 0x0009e2000c101118 */
[----:B---3--:R-:W-:Y:S01]  /*a580*/  ISETP.LT.AND P3, PT, R3, UR6, !P3 ;  /* 0x0000000603007c0c */ /* 0x008fe2000df61270 */
[----:B------:R-:W3:Y:S01]  /*a590*/  LDCU UR6, c[0x0][0x398] ;  /* 0x00007300ff0677ac */ /* 0x000ee20008000800 */
[----:B------:R-:W-:Y:S01]  /*a5a0*/  ISETP.GE.AND P0, PT, R9, UR5, PT ;  /* 0x0000000509007c0c */ /* 0x000fe2000bf06270 */
[----:B------:R-:W-:Y:S01]  /*a5b0*/  IMAD.X R9, R0, 0x1, R134, P5 ;  /* 0x0000000100097824 */ /* 0x000fe200028e0686 */
[----:B------:R-:W-:Y:S01]  /*a5c0*/  SHF.R.S32.HI R13, RZ, 0x8, R13 ;  /* 0x00000008ff0d7819 */ /* 0x000fe2000001140d */
[----:B------:R-:W1:Y:S01]  /*a5d0*/  LDCU UR5, c[0x0][0x398] ;  /* 0x00007300ff0577ac */ /* 0x000e620008000800 */
[C---:B-----5:R-:W-:Y:S01]  /*a5e0*/  IADD3 R4, P5, PT, R11.reuse, R135, RZ ;  /* 0x000000870b047210 */ /* 0x060fe20007fbe0ff */
[----:B------:R-:W-:Y:S01]  /*a5f0*/  VIADD R11, R11, UR32 ;  /* 0x000000200b0b7c36 */ /* 0x000fe20008000000 */
[----:B------:R-:W-:Y:S01]  /*a600*/  PRMT R15, R127, 0x9910, RZ ;  /* 0x000099107f0f7816 */ /* 0x000fe200000000ff */
[----:B------:R5:W-:Y:S01]  /*a610*/  @P1 STG.E.U8 desc[UR24][R8.64], R13 ;  /* 0x0000000d08001986 */ /* 0x000be2000c101118 */
[----:B--2---:R-:W-:Y:S01]  /*a620*/  ISETP.LT.AND P1, PT, R2, UR7, !P4 ;  /* 0x0000000702007c0c */ /* 0x004fe2000e721270 */
[----:B------:R-:W-:Y:S01]  /*a630*/  IMAD.X R5, R0, 0x1, R133, P5 ;  /* 0x0000000100057824 */ /* 0x000fe200028e0685 */
[----:B------:R-:W-:Y:S01]  /*a640*/  SHF.R.S32.HI R15, RZ, 0x8, R15 ;  /* 0x00000008ff0f7819 */ /* 0x000fe2000001140f */
[----:B------:R-:W2:Y:S01]  /*a650*/  LDCU UR7, c[0x0][0x398] ;  /* 0x00007300ff0777ac */ /* 0x000ea20008000800 */
[----:B0-----:R-:W-:-:S02]  /*a660*/  ISETP.LT.AND P4, PT, R3, UR8, !P4 ;  /* 0x0000000803007c0c */ /* 0x001fc4000e781270 */
[----:B------:R-:W-:Y:S01]  /*a670*/  SHF.R.S32.HI R0, RZ, 0x1f, R11 ;  /* 0x0000001fff007819 */ /* 0x000fe2000001140b */
[----:B------:R0:W-:Y:S01]  /*a680*/  @P3 STG.E.U8 desc[UR24][R4.64], R15 ;  /* 0x0000000f04003986 */ /* 0x0001e2000c101118 */
[C---:B----4-:R-:W-:Y:S01]  /*a690*/  IADD3 R6, P5, PT, R11.reuse, R132, RZ ;  /* 0x000000840b067210 */ /* 0x050fe20007fbe0ff */
[----:B------:R-:W4:Y:S01]  /*a6a0*/  LDCU UR8, c[0x0][0x398] ;  /* 0x00007300ff0877ac */ /* 0x000f220008000800 */
[----:B------:R-:W-:Y:S02]  /*a6b0*/  ISETP.GE.AND P6, PT, R12, UR9, PT ;  /* 0x000000090c007c0c */ /* 0x000fe4000bfc6270 */
[CC--:B-----5:R-:W-:Y:S01]  /*a6c0*/  IADD3 R8, P3, PT, R11.reuse, R135.reuse, RZ ;  /* 0x000000870b087210 */ /* 0x0e0fe20007f7e0ff */
[----:B------:R-:W-:Y:S01]  /*a6d0*/  VIADD R11, R11, UR32 ;  /* 0x000000200b0b7c36 */ /* 0x000fe20008000000 */
[----:B------:R-:W-:Y:S01]  /*a6e0*/  F2FP.SATFINITE.E4M3.F32.PACK_AB_MERGE_C R65, R65, R64, RZ ;  /* 0x000000404141723e */ /* 0x000fe200048070ff */
[C---:B------:R-:W-:Y:S01]  /*a6f0*/  IMAD.X R7, R0.reuse, 0x1, R134, P5 ;  /* 0x0000000100077824 */ /* 0x040fe200028e0686 */
[----:B------:R-:W5:Y:S01]  /*a700*/  LDCU UR9, c[0x0][0x398] ;  /* 0x00007300ff0977ac */ /* 0x000f620008000800 */
[----:B------:R-:W-:Y:S01]  /*a710*/  IMAD.X R9, R0, 0x1, R133, P3 ;  /* 0x0000000100097824 */ /* 0x000fe200018e0685 */
[----:B------:R-:W-:Y:S01]  /*a720*/  SHF.R.S32.HI R12, RZ, 0x1f, R11 ;  /* 0x0000001fff0c7819 */ /* 0x000fe2000001140b */
[C---:B------:R-:W-:Y:S01]  /*a730*/  VIADD R0, R11.reuse, UR32 ;  /* 0x000000200b007c36 */ /* 0x040fe20008000000 */
[C---:B------:R-:W-:Y:S01]  /*a740*/  IADD3 R10, P3, PT, R11.reuse, R135, RZ ;  /* 0x000000870b0a7210 */ /* 0x040fe20007f7e0ff */
[----:B------:R2:W-:Y:S01]  /*a750*/  @P1 STG.E.U8 desc[UR24][R6.64], R65 ;  /* 0x0000004106001986 */ /* 0x0005e2000c101118 */
[----:B0-----:R-:W-:-:S02]  /*a760*/  IADD3 R4, P1, PT, R11, R132, RZ ;  /* 0x000000840b047210 */ /* 0x001fc40007f3e0ff */
[----:B------:R-:W-:Y:S01]  /*a770*/  F2FP.SATFINITE.E4M3.F32.PACK_AB_MERGE_C R129, R129, R128, RZ ;  /* 0x000000808181723e */ /* 0x000fe200048070ff */
[C---:B------:R-:W-:Y:S01]  /*a780*/  IMAD.X R11, R12.reuse, 0x1, R133, P3 ;  /* 0x000000010c0b7824 */ /* 0x040fe200018e0685 */
[----:B------:R-:W-:Y:S01]  /*a790*/  SHF.R.S32.HI R13, RZ, 0x1f, R0 ;  /* 0x0000001fff0d7819 */ /* 0x000fe20000011400 */
[----:B------:R-:W-:Y:S01]  /*a7a0*/  IMAD.X R5, R12, 0x1, R134, P1 ;  /* 0x000000010c057824 */ /* 0x000fe200008e0686 */
[C---:B-1----:R-:W-:Y:S01]  /*a7b0*/  ISETP.LT.AND P5, PT, R2.reuse, UR4, !P2 ;  /* 0x0000000402007c0c */ /* 0x042fe2000d7a1270 */
[----:B------:R0:W-:Y:S01]  /*a7c0*/  @P4 STG.E.U8 desc[UR24][R8.64], R129 ;  /* 0x0000008108004986 */ /* 0x0001e2000c101118 */
[----:B---3--:R-:W-:Y:S01]  /*a7d0*/  ISETP.LT.AND P4, PT, R2, UR6, !P6 ;  /* 0x0000000602007c0c */ /* 0x008fe2000f781270 */
[----:B------:R-:W-:Y:S01]  /*a7e0*/  VIADD R12, R0, UR32 ;  /* 0x00000020000c7c36 */ /* 0x000fe20008000000 */
[----:B----4-:R-:W-:Y:S02]  /*a7f0*/  ISETP.LT.AND P1, PT, R2, UR8, !P0 ;  /* 0x0000000802007c0c */ /* 0x010fe4000c721270 */
[----:B--2---:R-:W-:-:S02]  /*a800*/  IADD3 R6, P3, PT, R0, R132, RZ ;  /* 0x0000008400067210 */ /* 0x004fc40007f7e0ff */
[C---:B------:R-:W-:Y:S02]  /*a810*/  ISETP.LT.AND P2, PT, R3.reuse, UR5, !P2 ;  /* 0x0000000503007c0c */ /* 0x040fe4000d741270 */
[----:B------:R-:W-:Y:S01]  /*a820*/  ISETP.LT.AND P6, PT, R3, UR7, !P6 ;  /* 0x0000000703007c0c */ /* 0x000fe2000f7c1270 */
[----:B------:R-:W-:Y:S01]  /*a830*/  IMAD.X R7, R13, 0x1, R134, P3 ;  /* 0x000000010d077824 */ /* 0x000fe200018e0686 */
[----:B------:R-:W-:Y:S02]  /*a840*/  IADD3 R2, P3, PT, R0, R135, RZ ;  /* 0x0000008700027210 */ /* 0x000fe40007f7e0ff */
[----:B-----5:R-:W-:Y:S02]  /*a850*/  ISETP.LT.AND P0, PT, R3, UR9, !P0 ;  /* 0x0000000903007c0c */ /* 0x020fe4000c701270 */
[----:B------:R-:W-:Y:S01]  /*a860*/  SHF.R.S32.HI R0, RZ, 0x1f, R12 ;  /* 0x0000001fff007819 */ /* 0x000fe2000001140c */
[----:B------:R-:W-:Y:S01]  /*a870*/  IMAD.X R3, R13, 0x1, R133, P3 ;  /* 0x000000010d037824 */ /* 0x000fe200018e0685 */
[----:B0-----:R-:W-:-:S02]  /*a880*/  IADD3 R8, P3, PT, R12, R132, RZ ;  /* 0x000000840c087210 */ /* 0x001fc40007f7e0ff */
[----:B------:R-:W-:Y:S02]  /*a890*/  PRMT R15, R65, 0x9910, RZ ;  /* 0x00009910410f7816 */ /* 0x000fe400000000ff */
[----:B------:R-:W-:Y:S01]  /*a8a0*/  F2FP.SATFINITE.E4M3.F32.PACK_AB_MERGE_C R67, R67, R66, RZ ;  /* 0x000000424343723e */ /* 0x000fe200048070ff */
[----:B------:R-:W-:Y:S01]  /*a8b0*/  IMAD.X R9, R0, 0x1, R134, P3 ;  /* 0x0000000100097824 */ /* 0x000fe200018e0686 */
[----:B------:R-:W-:Y:S02]  /*a8c0*/  PRMT R17, R129, 0x9910, RZ ;  /* 0x0000991081117816 */ /* 0x000fe400000000ff */
[----:B------:R-:W-:Y:S02]  /*a8d0*/  F2FP.SATFINITE.E4M3.F32.PACK_AB_MERGE_C R131, R131, R130, RZ ;  /* 0x000000828383723e */ /* 0x000fe400048070ff */
[----:B------:R-:W-:Y:S02]  /*a8e0*/  IADD3 R12, P3, PT, R12, R135, RZ ;  /* 0x000000870c0c7210 */ /* 0x000fe40007f7e0ff */
[----:B------:R-:W-:-:S02]  /*a8f0*/  SHF.R.S32.HI R15, RZ, 0x8, R15 ;  /* 0x00000008ff0f7819 */ /* 0x000fc4000001140f */
[----:B------:R-:W-:Y:S01]  /*a900*/  PRMT R19, R67, 0x9910, RZ ;  /* 0x0000991043137816 */ /* 0x000fe200000000ff */
[----:B------:R-:W-:Y:S01]  /*a910*/  IMAD.X R13, R0, 0x1, R133, P3 ;  /* 0x00000001000d7824 */ /* 0x000fe200018e0685 */
[----:B------:R-:W-:Y:S01]  /*a920*/  SHF.R.S32.HI R17, RZ, 0x8, R17 ;  /* 0x00000008ff117819 */ /* 0x000fe20000011411 */
[----:B------:R0:W-:Y:S01]  /*a930*/  @P5 STG.E.U8 desc[UR24][R4.64], R15 ;  /* 0x0000000f04005986 */ /* 0x0001e2000c101118 */
[----:B------:R-:W-:Y:S02]  /*a940*/  PRMT R21, R131, 0x9910, RZ ;  /* 0x0000991083157816 */ /* 0x000fe400000000ff */
[----:B------:R-:W-:Y:S01]  /*a950*/  SHF.R.S32.HI R19, RZ, 0x8, R19 ;  /* 0x00000008ff137819 */ /* 0x000fe20000011413 */
[----:B------:R0:W-:Y:S01]  /*a960*/  @P2 STG.E.U8 desc[UR24][R10.64], R17 ;  /* 0x000000110a002986 */ /* 0x0001e2000c101118 */
[----:B------:R-:W-:-:S03]  /*a970*/  SHF.R.S32.HI R21, RZ, 0x8, R21 ;  /* 0x00000008ff157819 */ /* 0x000fc60000011415 */
[----:B------:R0:W-:Y:S04]  /*a980*/  @P4 STG.E.U8 desc[UR24][R6.64], R67 ;  /* 0x0000004306004986 */ /* 0x0001e8000c101118 */
[----:B------:R0:W-:Y:S04]  /*a990*/  @P6 STG.E.U8 desc[UR24][R2.64], R131 ;  /* 0x0000008302006986 */ /* 0x0001e8000c101118 */
[----:B------:R0:W-:Y:S04]  /*a9a0*/  @P1 STG.E.U8 desc[UR24][R8.64], R19 ;  /* 0x0000001308001986 */ /* 0x0001e8000c101118 */
[----:B------:R0:W-:Y:S01]  /*a9b0*/  @P0 STG.E.U8 desc[UR24][R12.64], R21 ;  /* 0x000000150c000986 */ /* 0x0001e2000c101118 */
[----:B------:R-:W-:Y:S06]  /*a9c0*/  BAR.SYNC.DEFER_BLOCKING 0x0 ;  /* 0x0000000000007b1d */ /* 0x000fec0000010000 */
[----:B------:R-:W-:Y:S05]  /*a9d0*/  BRA.U UP0, `(.L_x_13) ;  /* 0x0000000100a07547 */ /* 0x000fea000b800000 */
[----:B------:R-:W1:Y:S01]  /*a9e0*/  S2UR UR5, SR_CgaCtaId ;  /* 0x00000000000579c3 */ /* 0x000e620000008800 */
[----:B------:R-:W-:Y:S01]  /*a9f0*/  NOP ;  /* 0x0000000000007918 */ /* 0x000fe20000000000 */
[----:B------:R-:W-:Y:S01]  /*aa00*/  UMOV UR4, 0x50 ;  /* 0x0000005000047882 */ /* 0x000fe20000000000 */
[----:B------:R-:W-:Y:S02]  /*aa10*/  IMAD.U32 R0, RZ, RZ, UR10 ;  /* 0x0000000aff007e24 */ /* 0x000fe4000f8e00ff */
[----:B0-----:R-:W-:Y:S02]  /*aa20*/  IMAD.MOV.U32 R3, RZ, RZ, 0xf ;  /* 0x0000000fff037424 */ /* 0x001fe400078e00ff */
[----:B------:R-:W-:Y:S01]  /*aa30*/  IMAD.MOV.U32 R7, RZ, RZ, 0x1 ;  /* 0x00000001ff077424 */ /* 0x000fe200078e00ff */
[----:B------:R-:W-:-:S04]  /*aa40*/  LOP3.LUT R0, R0, 0xffff, RZ, 0xc0, !PT ;  /* 0x0000ffff00007812 */ /* 0x000fc800078ec0ff */
[----:B------:R-:W-:-:S05]  /*aa50*/  SHF.R.U32.HI R0, RZ, 0x5, R0 ;  /* 0x00000005ff007819 */ /* 0x000fca0000011600 */
[----:B------:R-:W-:Y:S01]  /*aa60*/  VIADD R2, R0, 0x10 ;  /* 0x0000001000027836 */ /* 0x000fe20000000000 */
[----:B------:R-:W-:Y:S01]  /*aa70*/  SHF.L.U32 R0, R3, R0, RZ ;  /* 0x0000000003007219 */ /* 0x000fe200000006ff */
[----:B-1----:R-:W-:-:S03]  /*aa80*/  ULEA UR6, UR5, UR4, 0x18 ;  /* 0x0000000405067291 */ /* 0x002fc6000f8ec0ff */
[----:B------:R-:W-:-:S04]  /*aa90*/  SHF.L.U32 R3, R7, R2, RZ ;  /* 0x0000000207037219 */ /* 0x000fc800000006ff */
[----:B------:R-:W-:Y:S02]  /*aaa0*/  LOP3.LUT R0, R3, R0, RZ, 0xfc, !PT ;  /* 0x0000000003007212 */ /* 0x000fe400078efcff */
[----:B------:R-:W0:Y:S02]  /*aab0*/  LDS R5, [UR6] ;  /* 0x00000006ff057984 */ /* 0x000e240008000800 */
[C---:B------:R-:W-:Y:S02]  /*aac0*/  LOP3.LUT R2, R0.reuse, 0xffff, RZ, 0xc0, !PT ;  /* 0x0000ffff00027812 */ /* 0x040fe400078ec0ff */
[----:B0-----:R-:W-:-:S04]  /*aad0*/  LOP3.LUT R3, R0, 0xffff, R5, 0x80, !PT ;  /* 0x0000ffff00037812 */ /* 0x001fc800078e8005 */
[----:B------:R-:W-:-:S13]  /*aae0*/  ISETP.NE.AND P0, PT, R3, R2, PT ;  /* 0x000000020300720c */ /* 0x000fda0003f05270 */
[----:B------:R-:W-:Y:S05]  /*aaf0*/  @P0 BRA `(.L_x_14) ;  /* 0x0000000000500947 */ /* 0x000fea0003800000 */
[----:B------:R-:W-:Y:S02]  /*ab00*/  SHF.R.U32.HI R5, RZ, 0x10, R5 ;  /* 0x00000010ff057819 */ /* 0x000fe40000011605 */
[----:B------:R-:W-:-:S04]  /*ab10*/  SHF.R.U32.HI R2, RZ, 0x10, R0 ;  /* 0x00000010ff027819 */ /* 0x000fc80000011600 */
[----:B------:R-:W-:-:S04]  /*ab20*/  LOP3.LUT R5, R5, R2, RZ, 0xc0, !PT ;  /* 0x0000000205057212 */ /* 0x000fc800078ec0ff */
[----:B------:R-:W-:-:S13]  /*ab30*/  ISETP.NE.AND P0, PT, R5, R2, PT ;  /* 0x000000020500720c */ /* 0x000fda0003f05270 */
[----:B------:R-:W-:Y:S05]  /*ab40*/  @P0 BRA `(.L_x_15) ;  /* 0x0000000000300947 */ /* 0x000fea0003800000 */
[----:B------:R-:W-:Y:S01]  /*ab50*/  R2UR UR4, R0 ;  /* 0x00000000000472ca */ /* 0x000fe200000e0000 */
[----:B------:R-:W-:Y:S01]  /*ab60*/  VOTEU.ANY UR5, UPT, PT ;  /* 0x0000000000057886 */ /* 0x000fe200038e0100 */
[----:B------:R-:W0:Y:S01]  /*ab70*/  S2R R0, SR_LANEID ;  /* 0x0000000000007919 */ /* 0x000e220000000000 */
[----:B------:R-:W-:-:S10]  /*ab80*/  UFLO.U32 UR5, UR5 ;  /* 0x00000005000572bd */ /* 0x000fd400080e0000 */
[----:B------:R-:W-:-:S06]  /*ab90*/  ULOP3.LUT UR4, URZ, UR4, URZ, 0x33, !UPT ;  /* 0x00000004ff047292 */ /* 0x000fcc000f8e33ff */
[----:B------:R-:W-:-:S04]  /*aba0*/  IMAD.U32 R2, RZ, RZ, UR4 ;  /* 0x00000004ff027e24 */ /* 0x000fc8000f8e00ff */
[----:B------:R-:W1:Y:S02]  /*abb0*/  REDUX UR7, R2 ;  /* 0x00000000020773c4 */ /* 0x000e640000000000 */
[----:B------:R2:W-:Y:S01]  /*abc0*/  UTCATOMSWS.AND URZ, UR4 ;  /* 0x0000000400ff79e3 */ /* 0x0005e20008000000 */
[----:B0-----:R-:W-:Y:S01]  /*abd0*/  ISETP.EQ.U32.AND P0, PT, R0, UR5, PT ;  /* 0x0000000500007c0c */ /* 0x001fe2000bf02070 */
[----:B-1----:R-:W-:-:S12]  /*abe0*/  IMAD.U32 R0, RZ, RZ, UR7 ;  /* 0x00000007ff007e24 */ /* 0x002fd8000f8e00ff */
[----:B------:R2:W-:Y:S01]  /*abf0*/  @P0 ATOMS.AND RZ, [UR6], R0 ;  /* 0x00000000ffff098c */ /* 0x0005e2000a800006 */
[----:B------:R-:W-:Y:S05]  /*ac00*/  BRA `(.L_x_13) ;  /* 0x0000000000147947 */ /* 0x000fea0003800000 */
.L_x_15:
[----:B------:R-:W-:-:S07]  /*ac10*/  MOV R2, 0xac30 ;  /* 0x0000ac3000027802 */ /* 0x000fce0000000f00 */
[----:B------:R-:W-:Y:S05]  /*ac20*/  CALL.REL.NOINC `($__internal_0_$__cuda_sm10x_tcgen05_guardrail_trap_col_being_dealloced_not_returned_by_alloc) ;  /* 0x00000000002c7944 */ /* 0x000fea0003c00000 */
[----:B------:R-:W-:Y:S05]  /*ac30*/  BRA `(.L_x_13) ;  /* 0x0000000000087947 */ /* 0x000fea0003800000 */
.L_x_14:
[----:B------:R-:W-:-:S07]  /*ac40*/  MOV R2, 0xac60 ;  /* 0x0000ac6000027802 */ /* 0x000fce0000000f00 */
[----:B------:R-:W-:Y:S05]  /*ac50*/  CALL.REL.NOINC `($__internal_2_$__cuda_sm10x_tcgen05_guardrail_trap_unallocated_columns_being_dealloced) ;  /* 0x0000000000387944 */ /* 0x000fea0003c00000 */
.L_x_13:
[----:B------:R-:W-:Y:S01]  /*ac60*/  NOP ;  /* 0x0000000000007918 */ /* 0x000fe20000000000 */
[----:B--2---:R-:W-:Y:S05]  /*ac70*/  EXIT ;  /* 0x000000000000794d */ /* 0x004fea0003800000 */
.L_x_8:
[----:B------:R-:W0:Y:S02]  /*ac80*/  SYNCS.PHASECHK.TRANS64.TRYWAIT P2, [UR8], R127 ;  /* 0x0000007fff0075a7 */ /* 0x000e240008041108 */
[----:B0-----:R-:W-:Y:S05]  /*ac90*/  @!P2 BRA `(.L_x_8) ;  /* 0xfffffffc00f8a947 */ /* 0x001fea000383ffff */
[----:B------:R-:W-:Y:S05]  /*aca0*/  BRA `(.L_x_16) ;  /* 0xffffffa000707947 */ /* 0x000fea000383ffff */
.L_x_12:
[----:B------:R-:W0:Y:S02]  /*acb0*/  SYNCS.PHASECHK.TRANS64.TRYWAIT P2, [UR8], R5 ;  /* 0x00000005ff0075a7 */ /* 0x000e240008041108 */
[----:B0-----:R-:W-:Y:S05]  /*acc0*/  @!P2 BRA `(.L_x_12) ;  /* 0xfffffffc00f8a947 */ /* 0x001fea000383ffff */
[----:B------:R-:W-:Y:S05]  /*acd0*/  BRA `(.L_x_11) ;  /* 0xffffffb400a47947 */ /* 0x000fea000383ffff */
        .weak           $__internal_0_$__cuda_sm10x_tcgen05_guardrail_trap_col_being_dealloced_not_returned_by_alloc
        .type           $__internal_0_$__cuda_sm10x_tcgen05_guardrail_trap_col_being_dealloced_not_returned_by_alloc,@function
        .size           $__internal_0_$__cuda_sm10x_tcgen05_guardrail_trap_col_being_dealloced_not_returned_by_alloc,($__internal_1_$__cuda_sm10x_tcgen05_guardrail_trap_phase_invalid_during_alloc - $__internal_0_$__cuda_sm10x_tcgen05_guardrail_trap_col_being_dealloced_not_returned_by_alloc)
$__internal_0_$__cuda_sm10x_tcgen05_guardrail_trap_col_being_dealloced_not_returned_by_alloc:
[----:B------:R-:W-:Y:S05]  /*ace0*/  BPT.TRAP 0x1 ;  /* 0x000000040000795c */ /* 0x000fea0000300000 */
[----:B------:R-:W-:-:S04]  /*acf0*/  IMAD.MOV.U32 R3, RZ, RZ, 0x0 ;  /* 0x00000000ff037424 */ /* 0x000fc800078e00ff */
[----:B------:R-:W-:Y:S05]  /*ad00*/  RET.REL.NODEC R2 `(matmul_kernel) ;  /* 0xffffff5002bc7950 */ /* 0x000fea0003c3ffff */
        .weak           $__internal_1_$__cuda_sm10x_tcgen05_guardrail_trap_phase_invalid_during_alloc
        .type           $__internal_1_$__cuda_sm10x_tcgen05_guardrail_trap_phase_invalid_during_alloc,@function
        .size           $__internal_1_$__cuda_sm10x_tcgen05_guardrail_trap_phase_invalid_during_alloc,($__internal_2_$__cuda_sm10x_tcgen05_guardrail_trap_unallocated_columns_being_dealloced - $__internal_1_$__cuda_sm10x_tcgen05_guardrail_trap_phase_invalid_during_alloc)
$__internal_1_$__cuda_sm10x_tcgen05_guardrail_trap_phase_invalid_during_alloc:
[----:B------:R-:W-:Y:S05]  /*ad10*/  BPT.TRAP 0x1 ;  /* 0x000000040000795c */ /* 0x000fea0000300000 */
[----:B------:R-:W-:-:S04]  /*ad20*/  IMAD.MOV.U32 R3, RZ, RZ, 0x0 ;  /* 0x00000000ff037424 */ /* 0x000fc800078e00ff */
[----:B------:R-:W-:Y:S05]  /*ad30*/  RET.REL.NODEC R2 `(matmul_kernel) ;  /* 0xffffff5002b07950 */ /* 0x000fea0003c3ffff */
        .weak           $__internal_2_$__cuda_sm10x_tcgen05_guardrail_trap_unallocated_columns_being_dealloced
        .type           $__internal_2_$__cuda_sm10x_tcgen05_guardrail_trap_unallocated_columns_being_dealloced,@function
        .size           $__internal_2_$__cuda_sm10x_tcgen05_guardrail_trap_unallocated_columns_being_dealloced,(.L_x_20 - $__internal_2_$__cuda_sm10x_tcgen05_guardrail_trap_unallocated_columns_being_dealloced)
$__internal_2_$__cuda_sm10x_tcgen05_guardrail_trap_unallocated_columns_being_dealloced:
[----:B------:R-:W-:Y:S05]  /*ad40*/  BPT.TRAP 0x1 ;  /* 0x000000040000795c */ /* 0x000fea0000300000 */
[----:B------:R-:W-:-:S04]  /*ad50*/  IMAD.MOV.U32 R3, RZ, RZ, 0x0 ;  /* 0x00000000ff037424 */ /* 0x000fc800078e00ff */
[----:B------:R-:W-:Y:S05]  /*ad60*/  RET.REL.NODEC R2 `(matmul_kernel) ;  /* 0xffffff5002a47950 */ /* 0x000fea0003c3ffff */
.L_x_17:
[----:B------:R-:W-:-:S00]  /*ad70*/  BRA `(.L_x_17) ;  /* 0xfffffffc00fc7947 */ /* 0x000fc0000383ffff */
[----:B------:R-:W-:-:S00]  /*ad80*/  NOP ;  /* 0x0000000000007918 */ /* 0x000fc00000000000 */
[----:B------:R-:W-:-:S00]  /*ad90*/  NOP ;  /* 0x0000000000007918 */ /* 0x000fc00000000000 */
[----:B------:R-:W-:-:S00]  /*ada0*/  NOP ;  /* 0x0000000000007918 */ /* 0x000fc00000000000 */
[----:B------:R-:W-:-:S00]  /*adb0*/  NOP ;  /* 0x0000000000007918 */ /* 0x000fc00000000000 */
[----:B------:R-:W-:-:S00]  /*adc0*/  NOP ;  /* 0x0000000000007918 */ /* 0x000fc00000000000 */
[----:B------:R-:W-:-:S00]  /*add0*/  NOP ;  /* 0x0000000000007918 */ /* 0x000fc00000000000 */
[----:B------:R-:W-:-:S00]  /*ade0*/  NOP ;  /* 0x0000000000007918 */ /* 0x000fc00000000000 */
[----:B------:R-:W-:-:S00]  /*adf0*/  NOP ;  /* 0x0000000000007918 */ /* 0x000fc00000000000 */
.L_x_20:


//--------------------- .nv.shared.matmul_kernel  --------------------------
	.section	.nv.shared.matmul_kernel,"aw",@nobits
	.sectionflags	@""
	.align	16
	.zero		1024


//--------------------- .nv.shared.reserved.0     --------------------------
	.section	.nv.shared.reserved.0,"aw",@nobits
	.align	8
	.weak		__nv_reservedSMEM_offset_0_alias
	.size		__nv_reservedSMEM_offset_0_alias, 0, 64
	.other		__nv_reservedSMEM_offset_0_alias,@"STO_CUDA_RESERVED_SHARED STV_DEFAULT"
__nv_reservedSMEM_offset_0_alias:
	.zero		0
.nv.shared.reserved.0:
	.zero		64
	.weak		__nv_reservedSMEM_allocation_phase
	.type		__nv_reservedSMEM_allocation_phase,@object
	.size		__nv_reservedSMEM_allocation_phase,(.L_0 - __nv_reservedSMEM_allocation_phase)
__nv_reservedSMEM_allocation_phase:
	.zero		1
.L_0:
	.zero		7
	.weak		__nv_reservedSMEM_devtool_atexit_pc
	.type		__nv_reservedSMEM_devtool_atexit_pc,@object
	.size		__nv_reservedSMEM_devtool_atexit_pc,(__nv_reservedSMEM_allocation_mask - __nv_reservedSMEM_devtool_atexit_pc)
__nv_reservedSMEM_devtool_atexit_pc:
	.zero		8
	.weak		__nv_reservedSMEM_allocation_mask
	.type		__nv_reservedSMEM_allocation_mask,@object
	.size		__nv_reservedSMEM_allocation_mask,(.L_2 - __nv_reservedSMEM_allocation_mask)
__nv_reservedSMEM_allocation_mask:
	.zero		4
.L_2:


//--------------------- .nv.constant0.matmul_kernel --------------------------
	.section	.nv.constant0.matmul_kernel,"a",@progbits
	.sectionflags	@""
	.align	4
.nv.constant0.matmul_kernel:
	.zero		976


//--------------------- SYMBOLS --------------------------

	.type		.nv.reservedSmem.offset0,@object
	.size		.nv.reservedSmem.offset0,0x4
	.type		.nv.reservedSmem.cap,@object
	.size		.nv.reservedSmem.cap,0x4
